	.headerflags	@"EF_CUDA_TEXMODE_UNIFIED EF_CUDA_64BIT_ADDRESS EF_CUDA_ACCELERATORS EF_CUDA_SM90 EF_CUDA_VIRTUAL_SM(EF_CUDA_SM90)"
	.elftype	@"ET_EXEC"


//--------------------- .nv.info                  --------------------------
	.section	.nv.info,"",@"SHT_CUDA_INFO"
	.align	4


	//----- nvinfo : EIATTR_REGCOUNT
	.align		4
        /*0000*/ 	.byte	0x04, 0x2f
        /*0002*/ 	.short	(.L_3 - .L_2)
	.align		4
.L_2:
        /*0004*/ 	.word	index@(fused_recurrent_gated_delta_rule_fwd_kernel)
        /*0008*/ 	.word	0x00000048


	//----- nvinfo : EIATTR_FRAME_SIZE
	.align		4
.L_3:
        /*000c*/ 	.byte	0x04, 0x11
        /*000e*/ 	.short	(.L_5 - .L_4)
	.align		4
.L_4:
        /*0010*/ 	.word	index@(fused_recurrent_gated_delta_rule_fwd_kernel)
        /*0014*/ 	.word	0x00000000


	//----- nvinfo : EIATTR_MIN_STACK_SIZE
	.align		4
.L_5:
        /*0018*/ 	.byte	0x04, 0x12
        /*001a*/ 	.short	(.L_7 - .L_6)
	.align		4
.L_6:
        /*001c*/ 	.word	index@(fused_recurrent_gated_delta_rule_fwd_kernel)
        /*0020*/ 	.word	0x00000000
.L_7:


//--------------------- .nv.info.fused_recurrent_gated_delta_rule_fwd_kernel --------------------------
	.section	.nv.info.fused_recurrent_gated_delta_rule_fwd_kernel,"",@"SHT_CUDA_INFO"
	.sectionflags	@""
	.align	4


	//----- nvinfo : EIATTR_CUDA_API_VERSION
	.align		4
        /*0000*/ 	.byte	0x04, 0x37
        /*0002*/ 	.short	(.L_9 - .L_8)
.L_8:
        /*0004*/ 	.word	0x00000080


	//----- nvinfo : EIATTR_KPARAM_INFO
	.align		4
.L_9:
        /*0008*/ 	.byte	0x04, 0x17
        /*000a*/ 	.short	(.L_11 - .L_10)
.L_10:
        /*000c*/ 	.word	0x00000000
        /*0010*/ 	.short	0x000a
        /*0012*/ 	.short	0x0048
        /*0014*/ 	.byte	0x00, 0xf4, 0x21, 0x00


	//----- nvinfo : EIATTR_KPARAM_INFO
	.align		4
.L_11:
        /*0018*/ 	.byte	0x04, 0x17
        /*001a*/ 	.short	(.L_13 - .L_12)
.L_12:
        /*001c*/ 	.word	0x00000000
        /*0020*/ 	.short	0x0009
        /*0022*/ 	.short	0x0044
        /*0024*/ 	.byte	0x00, 0xf0, 0x11, 0x00


	//----- nvinfo : EIATTR_KPARAM_INFO
	.align		4
.L_13:
        /*0028*/ 	.byte	0x04, 0x17
        /*002a*/ 	.short	(.L_15 - .L_14)
.L_14:
        /*002c*/ 	.word	0x00000000
        /*0030*/ 	.short	0x0008
        /*0032*/ 	.short	0x0040
        /*0034*/ 	.byte	0x00, 0xf0, 0x11, 0x00


	//----- nvinfo : EIATTR_KPARAM_INFO
	.align		4
.L_15:
        /*0038*/ 	.byte	0x04, 0x17
        /*003a*/ 	.short	(.L_17 - .L_16)
.L_16:
        /*003c*/ 	.word	0x00000000
        /*0040*/ 	.short	0x0007
        /*0042*/ 	.short	0x0038
        /*0044*/ 	.byte	0x00, 0xf4, 0x21, 0x00


	//----- nvinfo : EIATTR_KPARAM_INFO
	.align		4
.L_17:
        /*0048*/ 	.byte	0x04, 0x17
        /*004a*/ 	.short	(.L_19 - .L_18)
.L_18:
        /*004c*/ 	.word	0x00000000
        /*0050*/ 	.short	0x0006
        /*0052*/ 	.short	0x0030
        /*0054*/ 	.byte	0x00, 0xf4, 0x21, 0x00


	//----- nvinfo : EIATTR_KPARAM_INFO
	.align		4
.L_19:
        /*0058*/ 	.byte	0x04, 0x17
        /*005a*/ 	.short	(.L_21 - .L_20)
.L_20:
        /*005c*/ 	.word	0x00000000
        /*0060*/ 	.short	0x0005
        /*0062*/ 	.short	0x0028
        /*0064*/ 	.byte	0x00, 0xf4, 0x21, 0x00


	//----- nvinfo : EIATTR_KPARAM_INFO
	.align		4
.L_21:
        /*0068*/ 	.byte	0x04, 0x17
        /*006a*/ 	.short	(.L_23 - .L_22)
.L_22:
        /*006c*/ 	.word	0x00000000
        /*0070*/ 	.short	0x0004
        /*0072*/ 	.short	0x0020
        /*0074*/ 	.byte	0x00, 0xf4, 0x21, 0x00


	//----- nvinfo : EIATTR_KPARAM_INFO
	.align		4
.L_23:
        /*0078*/ 	.byte	0x04, 0x17
        /*007a*/ 	.short	(.L_25 - .L_24)
.L_24:
        /*007c*/ 	.word	0x00000000
        /*0080*/ 	.short	0x0003
        /*0082*/ 	.short	0x0018
        /*0084*/ 	.byte	0x00, 0xf4, 0x21, 0x00


	//----- nvinfo : EIATTR_KPARAM_INFO
	.align		4
.L_25:
        /*0088*/ 	.byte	0x04, 0x17
        /*008a*/ 	.short	(.L_27 - .L_26)
.L_26:
        /*008c*/ 	.word	0x00000000
        /*0090*/ 	.short	0x0002
        /*0092*/ 	.short	0x0010
        /*0094*/ 	.byte	0x00, 0xf4, 0x21, 0x00


	//----- nvinfo : EIATTR_KPARAM_INFO
	.align		4
.L_27:
        /*0098*/ 	.byte	0x04, 0x17
        /*009a*/ 	.short	(.L_29 - .L_28)
.L_28:
        /*009c*/ 	.word	0x00000000
        /*00a0*/ 	.short	0x0001
        /*00a2*/ 	.short	0x0008
        /*00a4*/ 	.byte	0x00, 0xf4, 0x21, 0x00


	//----- nvinfo : EIATTR_KPARAM_INFO
	.align		4
.L_29:
        /*00a8*/ 	.byte	0x04, 0x17
        /*00aa*/ 	.short	(.L_31 - .L_30)
.L_30:
        /*00ac*/ 	.word	0x00000000
        /*00b0*/ 	.short	0x0000
        /*00b2*/ 	.short	0x0000
        /*00b4*/ 	.byte	0x00, 0xf4, 0x21, 0x00


	//----- nvinfo : EIATTR_SPARSE_MMA_MASK
	.align		4
.L_31:
        /*00b8*/ 	.byte	0x03, 0x50
        /*00ba*/ 	.short	0x0000


	//----- nvinfo : EIATTR_MAXREG_COUNT
	.align		4
        /*00bc*/ 	.byte	0x03, 0x1b
        /*00be*/ 	.short	0x00ff


	//----- nvinfo : EIATTR_COOP_GROUP_MASK_REGIDS
	.align		4
        /*00c0*/ 	.byte	0x04, 0x29
        /*00c2*/ 	.short	(.L_33 - .L_32)


	//   ....[0]....
.L_32:
        /*00c4*/ 	.word	0xffffffff


	//   ....[1]....
        /*00c8*/ 	.word	0xffffffff


	//   ....[2]....
        /*00cc*/ 	.word	0xffffffff


	//   ....[3]....
        /*00d0*/ 	.word	0xffffffff


	//   ....[4]....
        /*00d4*/ 	.word	0xffffffff


	//   ....[5]....
        /*00d8*/ 	.word	0xffffffff


	//   ....[6]....
        /*00dc*/ 	.word	0xffffffff


	//   ....[7]....
        /*00e0*/ 	.word	0xffffffff


	//   ....[8]....
        /*00e4*/ 	.word	0xffffffff


	//   ....[9]....
        /*00e8*/ 	.word	0xffffffff


	//   ....[10]....
        /*00ec*/ 	.word	0xffffffff


	//   ....[11]....
        /*00f0*/ 	.word	0xffffffff


	//   ....[12]....
        /*00f4*/ 	.word	0xffffffff


	//   ....[13]....
        /*00f8*/ 	.word	0xffffffff


	//   ....[14]....
        /*00fc*/ 	.word	0xffffffff


	//   ....[15]....
        /*0100*/ 	.word	0xffffffff


	//   ....[16]....
        /*0104*/ 	.word	0xffffffff


	//   ....[17]....
        /*0108*/ 	.word	0xffffffff


	//   ....[18]....
        /*010c*/ 	.word	0xffffffff


	//   ....[19]....
        /*0110*/ 	.word	0xffffffff


	//   ....[20]....
        /*0114*/ 	.word	0xffffffff


	//   ....[21]....
        /*0118*/ 	.word	0xffffffff


	//   ....[22]....
        /*011c*/ 	.word	0xffffffff


	//   ....[23]....
        /*0120*/ 	.word	0xffffffff


	//   ....[24]....
        /*0124*/ 	.word	0xffffffff


	//   ....[25]....
        /*0128*/ 	.word	0xffffffff


	//   ....[26]....
        /*012c*/ 	.word	0xffffffff


	//   ....[27]....
        /*0130*/ 	.word	0xffffffff


	//   ....[28]....
        /*0134*/ 	.word	0xffffffff


	//   ....[29]....
        /*0138*/ 	.word	0xffffffff


	//   ....[30]....
        /*013c*/ 	.word	0xffffffff


	//   ....[31]....
        /*0140*/ 	.word	0xffffffff


	//   ....[32]....
        /*0144*/ 	.word	0xffffffff


	//   ....[33]....
        /*0148*/ 	.word	0xffffffff


	//   ....[34]....
        /*014c*/ 	.word	0xffffffff


	//   ....[35]....
        /*0150*/ 	.word	0xffffffff


	//   ....[36]....
        /*0154*/ 	.word	0xffffffff


	//   ....[37]....
        /*0158*/ 	.word	0xffffffff


	//   ....[38]....
        /*015c*/ 	.word	0xffffffff


	//   ....[39]....
        /*0160*/ 	.word	0xffffffff


	//   ....[40]....
        /*0164*/ 	.word	0xffffffff


	//   ....[41]....
        /*0168*/ 	.word	0xffffffff


	//----- nvinfo : EIATTR_COOP_GROUP_INSTR_OFFSETS
	.align		4
.L_33:
        /*016c*/ 	.byte	0x04, 0x28
        /*016e*/ 	.short	(.L_35 - .L_34)


	//   ....[0]....
.L_34:
        /*0170*/ 	.word	0x00000b60


	//   ....[1]....
        /*0174*/ 	.word	0x00000bb0


	//   ....[2]....
        /*0178*/ 	.word	0x00000bd0


	//   ....[3]....
        /*017c*/ 	.word	0x00000c10


	//   ....[4]....
        /*0180*/ 	.word	0x00000c50


	//   ....[5]....
        /*0184*/ 	.word	0x00001290


	//   ....[6]....
        /*0188*/ 	.word	0x000012b0


	//   ....[7]....
        /*018c*/ 	.word	0x000012d0


	//   ....[8]....
        /*0190*/ 	.word	0x000012f0


	//   ....[9]....
        /*0194*/ 	.word	0x00001460


	//   ....[10]....
        /*0198*/ 	.word	0x00001480


	//   ....[11]....
        /*019c*/ 	.word	0x000014a0


	//   ....[12]....
        /*01a0*/ 	.word	0x000014c0


	//   ....[13]....
        /*01a4*/ 	.word	0x00001610


	//   ....[14]....
        /*01a8*/ 	.word	0x00001630


	//   ....[15]....
        /*01ac*/ 	.word	0x00001650


	//   ....[16]....
        /*01b0*/ 	.word	0x00001670


	//   ....[17]....
        /*01b4*/ 	.word	0x00001730


	//   ....[18]....
        /*01b8*/ 	.word	0x00001750


	//   ....[19]....
        /*01bc*/ 	.word	0x00001770


	//   ....[20]....
        /*01c0*/ 	.word	0x00001780


	//   ....[21]....
        /*01c4*/ 	.word	0x000017a0


	//   ....[22]....
        /*01c8*/ 	.word	0x00001820


	//   ....[23]....
        /*01cc*/ 	.word	0x00001840


	//   ....[24]....
        /*01d0*/ 	.word	0x00001860


	//   ....[25]....
        /*01d4*/ 	.word	0x00001880


	//   ....[26]....
        /*01d8*/ 	.word	0x00001e90


	//   ....[27]....
        /*01dc*/ 	.word	0x00001ea0


	//   ....[28]....
        /*01e0*/ 	.word	0x00001eb0


	//   ....[29]....
        /*01e4*/ 	.word	0x00001ec0


	//   ....[30]....
        /*01e8*/ 	.word	0x00001f10


	//   ....[31]....
        /*01ec*/ 	.word	0x00001f20


	//   ....[32]....
        /*01f0*/ 	.word	0x00001f30


	//   ....[33]....
        /*01f4*/ 	.word	0x00001f40


	//   ....[34]....
        /*01f8*/ 	.word	0x00001f90


	//   ....[35]....
        /*01fc*/ 	.word	0x00001fa0


	//   ....[36]....
        /*0200*/ 	.word	0x00001fb0


	//   ....[37]....
        /*0204*/ 	.word	0x00001fc0


	//   ....[38]....
        /*0208*/ 	.word	0x00002020


	//   ....[39]....
        /*020c*/ 	.word	0x00002030


	//   ....[40]....
        /*0210*/ 	.word	0x00002040


	//   ....[41]....
        /*0214*/ 	.word	0x00002050


	//----- nvinfo : EIATTR_EXIT_INSTR_OFFSETS
	.align		4
.L_35:
        /*0218*/ 	.byte	0x04, 0x1c
        /*021a*/ 	.short	(.L_37 - .L_36)


	//   ....[0]....
.L_36:
        /*021c*/ 	.word	0x00002570


	//   ....[1]....
        /*0220*/ 	.word	0x00002590


	//----- nvinfo : EIATTR_REQNTID
	.align		4
.L_37:
        /*0224*/ 	.byte	0x04, 0x10
        /*0226*/ 	.short	(.L_39 - .L_38)
.L_38:
        /*0228*/ 	.word	0x00000020
        /*022c*/ 	.word	0x00000001
        /*0230*/ 	.word	0x00000001


	//----- nvinfo : EIATTR_CBANK_PARAM_SIZE
	.align		4
.L_39:
        /*0234*/ 	.byte	0x03, 0x19
        /*0236*/ 	.short	0x0050


	//----- nvinfo : EIATTR_PARAM_CBANK
	.align		4
        /*0238*/ 	.byte	0x04, 0x0a
        /*023a*/ 	.short	(.L_41 - .L_40)
	.align		4
.L_40:
        /*023c*/ 	.word	index@(.nv.constant0.fused_recurrent_gated_delta_rule_fwd_kernel)
        /*0240*/ 	.short	0x0210
        /*0242*/ 	.short	0x0050


	//----- nvinfo : EIATTR_SW_WAR
	.align		4
.L_41:
        /*0244*/ 	.byte	0x04, 0x36
        /*0246*/ 	.short	(.L_43 - .L_42)
.L_42:
        /*0248*/ 	.word	0x00000008
.L_43:


//--------------------- .nv.callgraph             --------------------------
	.section	.nv.callgraph,"",@"SHT_CUDA_CALLGRAPH"
	.align	4
	.sectionentsize	8
	.align		4
        /*0000*/ 	.word	0x00000000
	.align		4
        /*0004*/ 	.word	0xffffffff
	.align		4
        /*0008*/ 	.word	0x00000000
	.align		4
        /*000c*/ 	.word	0xfffffffe
	.align		4
        /*0010*/ 	.word	0x00000000
	.align		4
        /*0014*/ 	.word	0xfffffffd
	.align		4
        /*0018*/ 	.word	0x00000000
	.align		4
        /*001c*/ 	.word	0xfffffffc


//--------------------- .nv.constant4             --------------------------
	.section	.nv.constant4,"a",@progbits
	.align	8
	.align		8
.nv.constant4:
        /*0000*/ 	.dword	_$_str
	.align		8
        /*0008*/ 	.dword	_$_str_$_2


//--------------------- .text.fused_recurrent_gated_delta_rule_fwd_kernel --------------------------
	.section	.text.fused_recurrent_gated_delta_rule_fwd_kernel,"ax",@progbits
	.sectionflags	@"SHF_BARRIERS=1"
	.align	128
        .global         fused_recurrent_gated_delta_rule_fwd_kernel
        .type           fused_recurrent_gated_delta_rule_fwd_kernel,@function
        .size           fused_recurrent_gated_delta_rule_fwd_kernel,(.L_x_3 - fused_recurrent_gated_delta_rule_fwd_kernel)
        .other          fused_recurrent_gated_delta_rule_fwd_kernel,@"STO_CUDA_ENTRY STV_DEFAULT"
fused_recurrent_gated_delta_rule_fwd_kernel:
.text.fused_recurrent_gated_delta_rule_fwd_kernel:
[----:B------:R-:W0:Y:S01]  /*0000*/  LDC R1, c[0x0][0x28] ;  /* 0x00000a00ff017b82 */ /* 0x000e220000000800 */
[----:B------:R-:W1:Y:S07]  /*0010*/  S2R R2, SR_TID.X ;  /* 0x0000000000027919 */ /* 0x000e6e0000002100 */
[----:B------:R-:W2:Y:S01]  /*0020*/  S2UR UR14, SR_CTAID.Y ;  /* 0x00000000000e79c3 */ /* 0x000ea20000002600 */
[----:B------:R-:W-:Y:S01]  /*0030*/  ULDC.64 UR4, c[0x0][0x240] ;  /* 0x0000900000047ab9 */ /* 0x000fe20000000a00 */
[----:B------:R-:W-:Y:S01]  /*0040*/  CS2R R40, SRZ ;  /* 0x0000000000287805 */ /* 0x000fe2000001ff00 */
[----:B------:R-:W3:Y:S01]  /*0050*/  S2R R4, SR_CTAID.X ;  /* 0x0000000000047919 */ /* 0x000ee20000002500 */
[----:B------:R-:W-:Y:S01]  /*0060*/  CS2R R42, SRZ ;  /* 0x00000000002a7805 */ /* 0x000fe2000001ff00 */
[----:B------:R-:W-:Y:S01]  /*0070*/  ULDC.64 UR18, c[0x0][0x208] ;  /* 0x0000820000127ab9 */ /* 0x000fe20000000a00 */
[----:B------:R-:W-:-:S02]  /*0080*/  CS2R R32, SRZ ;  /* 0x0000000000207805 */ /* 0x000fc4000001ff00 */
[----:B------:R-:W-:Y:S02]  /*0090*/  CS2R R34, SRZ ;  /* 0x0000000000227805 */ /* 0x000fe4000001ff00 */
[----:B------:R-:W-:Y:S02]  /*00a0*/  CS2R R36, SRZ ;  /* 0x0000000000247805 */ /* 0x000fe4000001ff00 */
[----:B------:R-:W-:Y:S02]  /*00b0*/  CS2R R38, SRZ ;  /* 0x0000000000267805 */ /* 0x000fe4000001ff00 */
[----:B------:R-:W-:Y:S02]  /*00c0*/  CS2R R28, SRZ ;  /* 0x00000000001c7805 */ /* 0x000fe4000001ff00 */
[----:B------:R-:W-:Y:S02]  /*00d0*/  CS2R R30, SRZ ;  /* 0x00000000001e7805 */ /* 0x000fe4000001ff00 */
[----:B------:R-:W-:-:S02]  /*00e0*/  CS2R R24, SRZ ;  /* 0x0000000000187805 */ /* 0x000fc4000001ff00 */
[----:B------:R-:W-:Y:S02]  /*00f0*/  CS2R R26, SRZ ;  /* 0x00000000001a7805 */ /* 0x000fe4000001ff00 */
[----:B------:R-:W-:Y:S02]  /*0100*/  CS2R R20, SRZ ;  /* 0x0000000000147805 */ /* 0x000fe4000001ff00 */
[----:B------:R-:W-:Y:S02]  /*0110*/  CS2R R22, SRZ ;  /* 0x0000000000167805 */ /* 0x000fe4000001ff00 */
[----:B------:R-:W-:Y:S02]  /*0120*/  CS2R R16, SRZ ;  /* 0x0000000000107805 */ /* 0x000fe4000001ff00 */
[----:B------:R-:W-:Y:S01]  /*0130*/  CS2R R18, SRZ ;  /* 0x0000000000127805 */ /* 0x000fe2000001ff00 */
[----:B------:R-:W-:Y:S01]  /*0140*/  ULDC UR13, c[0x0][0x254] ;  /* 0x00009500000d7ab9 */ /* 0x000fe20000000800 */
[----:B--2---:R-:W-:-:S04]  /*0150*/  USHF.L.U32 UR12, UR14, 0xe, URZ ;  /* 0x0000000e0e0c7899 */ /* 0x004fc8000800063f */
[----:B------:R-:W-:Y:S01]  /*0160*/  UIMAD.WIDE.U32 UR4, UR12, 0x4, UR4 ;  /* 0x000000040c0478a5 */ /* 0x000fe2000f8e0004 */
[----:B-1----:R-:W-:Y:S02]  /*0170*/  SHF.R.U32.HI R46, RZ, 0x1, R2 ;  /* 0x00000001ff2e7819 */ /* 0x002fe40000011602 */
[----:B------:R-:W-:Y:S02]  /*0180*/  SHF.L.U32 R3, R2, 0x2, RZ ;  /* 0x0000000202037819 */ /* 0x000fe400000006ff */
[----:B---3--:R-:W-:Y:S02]  /*0190*/  SHF.L.U32 R4, R4, 0x3, RZ ;  /* 0x0000000304047819 */ /* 0x008fe400000006ff */
[----:B------:R-:W-:Y:S02]  /*01a0*/  SGXT.U32 R46, R46, 0x4 ;  /* 0x000000042e2e781a */ /* 0x000fe40000000000 */
[----:B------:R-:W-:Y:S02]  /*01b0*/  LOP3.LUT R0, R4, 0x4, R3, 0xf8, !PT ;  /* 0x0000000404007812 */ /* 0x000fe400078ef803 */
[----:B------:R-:W-:-:S02]  /*01c0*/  SHF.L.U32 R5, R46, 0x7, RZ ;  /* 0x000000072e057819 */ /* 0x000fc400000006ff */
[----:B------:R-:W-:Y:S02]  /*01d0*/  MOV R6, UR4 ;  /* 0x0000000400067c02 */ /* 0x000fe40008000f00 */
[----:B------:R-:W-:Y:S02]  /*01e0*/  MOV R7, UR5 ;  /* 0x0000000500077c02 */ /* 0x000fe40008000f00 */
[----:B------:R-:W-:Y:S02]  /*01f0*/  ISETP.GE.AND P1, PT, R0, 0x80, PT ;  /* 0x000000800000780c */ /* 0x000fe40003f26270 */
[C---:B------:R-:W-:Y:S01]  /*0200*/  LOP3.LUT R13, R5.reuse, 0x1000, RZ, 0xfc, !PT ;  /* 0x00001000050d7812 */ /* 0x040fe200078efcff */
[C---:B------:R-:W-:Y:S01]  /*0210*/  IMAD.WIDE.U32 R8, R5.reuse, 0x4, R6 ;  /* 0x0000000405087825 */ /* 0x040fe200078e0006 */
[----:B------:R-:W-:-:S03]  /*0220*/  LOP3.LUT R11, R5, 0x800, RZ, 0xfc, !PT ;  /* 0x00000800050b7812 */ /* 0x000fc600078efcff */
[----:B------:R-:W-:-:S04]  /*0230*/  IMAD.WIDE.U32 R12, R13, 0x4, R6 ;  /* 0x000000040d0c7825 */ /* 0x000fc800078e0006 */
[----:B------:R-:W-:-:S04]  /*0240*/  IMAD.WIDE R8, R0, 0x4, R8 ;  /* 0x0000000400087825 */ /* 0x000fc800078e0208 */
[----:B------:R-:W-:Y:S01]  /*0250*/  IMAD.WIDE.U32 R10, R11, 0x4, R6 ;  /* 0x000000040b0a7825 */ /* 0x000fe200078e0006 */
[----:B------:R1:W2:Y:S03]  /*0260*/  @!P1 LDG.E.128 R40, desc[UR18][R8.64] ;  /* 0x0000001208289981 */ /* 0x0002a6000c1e1d00 */
[----:B------:R-:W-:-:S04]  /*0270*/  IMAD.WIDE R12, R0, 0x4, R12 ;  /* 0x00000004000c7825 */ /* 0x000fc800078e020c */
[----:B------:R-:W-:Y:S01]  /*0280*/  IMAD.WIDE R10, R0, 0x4, R10 ;  /* 0x00000004000a7825 */ /* 0x000fe200078e020a */
[----:B------:R3:W4:Y:S01]  /*0290*/  @!P1 LDG.E.128 R32, desc[UR18][R12.64] ;  /* 0x000000120c209981 */ /* 0x000722000c1e1d00 */
[----:B-1----:R-:W-:-:S03]  /*02a0*/  LOP3.LUT R9, R5, 0x1800, RZ, 0xfc, !PT ;  /* 0x0000180005097812 */ /* 0x002fc600078efcff */
[----:B------:R1:W5:Y:S01]  /*02b0*/  @!P1 LDG.E.128 R36, desc[UR18][R10.64] ;  /* 0x000000120a249981 */ /* 0x000362000c1e1d00 */
[----:B------:R-:W-:Y:S01]  /*02c0*/  LOP3.LUT R15, R5, 0x3000, RZ, 0xfc, !PT ;  /* 0x00003000050f7812 */ /* 0x000fe200078efcff */
[--C-:B------:R-:W-:Y:S01]  /*02d0*/  IMAD.WIDE.U32 R8, R9, 0x4, R6.reuse ;  /* 0x0000000409087825 */ /* 0x100fe200078e0006 */
[C---:B---3--:R-:W-:Y:S02]  /*02e0*/  LOP3.LUT R13, R5.reuse, 0x2800, RZ, 0xfc, !PT ;  /* 0x00002800050d7812 */ /* 0x048fe400078efcff */
[C---:B-1----:R-:W-:Y:S02]  /*02f0*/  LOP3.LUT R11, R5.reuse, 0x2000, RZ, 0xfc, !PT ;  /* 0x00002000050b7812 */ /* 0x042fe400078efcff */
[----:B------:R-:W-:Y:S01]  /*0300*/  LOP3.LUT R5, R5, 0x3800, RZ, 0xfc, !PT ;  /* 0x0000380005057812 */ /* 0x000fe200078efcff */
[----:B------:R-:W-:-:S04]  /*0310*/  IMAD.WIDE.U32 R12, R13, 0x4, R6 ;  /* 0x000000040d0c7825 */ /* 0x000fc800078e0006 */
[----:B------:R-:W-:-:S04]  /*0320*/  IMAD.WIDE R44, R0, 0x4, R8 ;  /* 0x00000004002c7825 */ /* 0x000fc800078e0208 */
[--C-:B------:R-:W-:Y:S01]  /*0330*/  IMAD.WIDE.U32 R10, R11, 0x4, R6.reuse ;  /* 0x000000040b0a7825 */ /* 0x100fe200078e0006 */
[----:B------:R-:W3:Y:S03]  /*0340*/  @!P1 LDG.E.128 R28, desc[UR18][R44.64] ;  /* 0x000000122c1c9981 */ /* 0x000ee6000c1e1d00 */
[----:B------:R-:W-:-:S04]  /*0350*/  IMAD.WIDE.U32 R8, R15, 0x4, R6 ;  /* 0x000000040f087825 */ /* 0x000fc800078e0006 */
[----:B------:R-:W-:Y:S01]  /*0360*/  IMAD.WIDE.U32 R6, R5, 0x4, R6 ;  /* 0x0000000405067825 */ /* 0x000fe200078e0006 */
[----:B------:R-:W-:-:S03]  /*0370*/  CS2R R14, SRZ ;  /* 0x00000000000e7805 */ /* 0x000fc6000001ff00 */
[----:B------:R-:W-:Y:S01]  /*0380*/  IMAD.WIDE R48, R0, 0x4, R12 ;  /* 0x0000000400307825 */ /* 0x000fe200078e020c */
[----:B------:R-:W-:-:S03]  /*0390*/  CS2R R12, SRZ ;  /* 0x00000000000c7805 */ /* 0x000fc6000001ff00 */
[C---:B------:R-:W-:Y:S01]  /*03a0*/  IMAD.WIDE R10, R0.reuse, 0x4, R10 ;  /* 0x00000004000a7825 */ /* 0x040fe200078e020a */
[----:B------:R-:W3:Y:S03]  /*03b0*/  @!P1 LDG.E.128 R20, desc[UR18][R48.64] ;  /* 0x0000001230149981 */ /* 0x000ee6000c1e1d00 */
[C---:B------:R-:W-:Y:S01]  /*03c0*/  IMAD.WIDE R50, R0.reuse, 0x4, R8 ;  /* 0x0000000400327825 */ /* 0x040fe200078e0208 */
[----:B------:R-:W3:Y:S03]  /*03d0*/  @!P1 LDG.E.128 R24, desc[UR18][R10.64] ;  /* 0x000000120a189981 */ /* 0x000ee6000c1e1d00 */
[----:B------:R-:W-:Y:S01]  /*03e0*/  IMAD.WIDE R6, R0, 0x4, R6 ;  /* 0x0000000400067825 */ /* 0x000fe200078e0206 */
[----:B------:R-:W3:Y:S04]  /*03f0*/  @!P1 LDG.E.128 R16, desc[UR18][R50.64] ;  /* 0x0000001232109981 */ /* 0x000ee8000c1e1d00 */
[----:B------:R-:W3:Y:S01]  /*0400*/  @!P1 LDG.E.128 R12, desc[UR18][R6.64] ;  /* 0x00000012060c9981 */ /* 0x000ee2000c1e1d00 */
[----:B------:R-:W-:-:S06]  /*0410*/  UISETP.GE.AND UP0, UPT, UR13, 0x1, UPT ;  /* 0x000000010d00788c */ /* 0x000fcc000bf06270 */
[----:B------:R-:W-:Y:S02]  /*0420*/  PLOP3.LUT P0, PT, PT, PT, UP0, 0x80, 0x0 ;  /* 0x000000000000781c */ /* 0x000fe40003f0f008 */
[----:B------:R-:W-:Y:S01]  /*0430*/  SHF.R.S32.HI R9, RZ, 0x1f, R0 ;  /* 0x0000001fff097819 */ /* 0x000fe20000011400 */
[----:B--2---:R-:W-:Y:S01]  /*0440*/  FADD R43, RZ, R43 ;  /* 0x0000002bff2b7221 */ /* 0x004fe20000000000 */
[----:B------:R-:W-:Y:S01]  /*0450*/  FADD R42, RZ, R42 ;  /* 0x0000002aff2a7221 */ /* 0x000fe20000000000 */
[----:B------:R-:W-:Y:S01]  /*0460*/  FADD R41, RZ, R41 ;  /* 0x00000029ff297221 */ /* 0x000fe20000000000 */
[----:B------:R-:W-:Y:S01]  /*0470*/  FADD R40, RZ, R40 ;  /* 0x00000028ff287221 */ /* 0x000fe20000000000 */
[----:B----4-:R-:W-:Y:S01]  /*0480*/  FADD R35, RZ, R35 ;  /* 0x00000023ff237221 */ /* 0x010fe20000000000 */
[----:B------:R-:W-:Y:S01]  /*0490*/  FADD R34, RZ, R34 ;  /* 0x00000022ff227221 */ /* 0x000fe20000000000 */
[----:B------:R-:W-:Y:S01]  /*04a0*/  FADD R33, RZ, R33 ;  /* 0x00000021ff217221 */ /* 0x000fe20000000000 */
[----:B------:R-:W-:Y:S01]  /*04b0*/  FADD R32, RZ, R32 ;  /* 0x00000020ff207221 */ /* 0x000fe20000000000 */
[----:B-----5:R-:W-:Y:S01]  /*04c0*/  FADD R39, RZ, R39 ;  /* 0x00000027ff277221 */ /* 0x020fe20000000000 */
[----:B------:R-:W-:Y:S01]  /*04d0*/  FADD R38, RZ, R38 ;  /* 0x00000026ff267221 */ /* 0x000fe20000000000 */
[----:B------:R-:W-:Y:S01]  /*04e0*/  FADD R37, RZ, R37 ;  /* 0x00000025ff257221 */ /* 0x000fe20000000000 */
[----:B------:R-:W-:Y:S01]  /*04f0*/  FADD R36, RZ, R36 ;  /* 0x00000024ff247221 */ /* 0x000fe20000000000 */
[----:B---3--:R-:W-:Y:S01]  /*0500*/  FADD R31, RZ, R31 ;  /* 0x0000001fff1f7221 */ /* 0x008fe20000000000 */
[----:B------:R-:W-:Y:S01]  /*0510*/  FADD R30, RZ, R30 ;  /* 0x0000001eff1e7221 */ /* 0x000fe20000000000 */
        /* <DEDUP_REMOVED lines=18> */
[----:B0-----:R-:W-:Y:S06]  /*0640*/  @!P0 BRA `(.L_x_0) ;  /* 0x0000001800e88947 */ /* 0x001fec0003800000 */
[----:B------:R-:W-:Y:S01]  /*0650*/  ULOP3.LUT UR4, UR14, 0xffe0, URZ, 0xc0, !UPT ;  /* 0x0000ffe00e047892 */ /* 0x000fe2000f8ec03f */
[----:B------:R-:W0:Y:S01]  /*0660*/  S2UR UR16, SR_CgaCtaId ;  /* 0x00000000001079c3 */ /* 0x000e220000008800 */
[----:B------:R-:W-:Y:S01]  /*0670*/  ULDC.64 UR6, c[0x0][0x210] ;  /* 0x0000840000067ab9 */ /* 0x000fe20000000a00 */
[----:B------:R-:W-:Y:S01]  /*0680*/  LOP3.LUT R5, R4, 0x7, R2, 0xf8, !PT ;  /* 0x0000000704057812 */ /* 0x000fe200078ef802 */
[----:B------:R-:W-:Y:S01]  /*0690*/  UIMAD UR13, UR4, UR13, URZ ;  /* 0x0000000d040d72a4 */ /* 0x000fe2000f8e023f */
[C---:B------:R-:W-:Y:S01]  /*06a0*/  LOP3.LUT P0, RZ, R2.reuse, 0x18, RZ, 0xc0, !PT ;  /* 0x0000001802ff7812 */ /* 0x040fe2000780c0ff */
[----:B------:R-:W-:Y:S01]  /*06b0*/  ULDC.64 UR8, c[0x0][0x220] ;  /* 0x0000880000087ab9 */ /* 0x000fe20000000a00 */
[----:B------:R-:W-:Y:S01]  /*06c0*/  LOP3.LUT R7, R3, 0x7c, RZ, 0xc0, !PT ;  /* 0x0000007c03077812 */ /* 0x000fe200078ec0ff */
[----:B------:R-:W-:Y:S01]  /*06d0*/  ULOP3.LUT UR4, UR13, 0x1f, UR14, 0xf8, !UPT ;  /* 0x0000001f0d047892 */ /* 0x000fe2000f8ef80e */
[----:B------:R-:W-:Y:S01]  /*06e0*/  ISETP.LT.AND P0, PT, R5, 0x80, !P0 ;  /* 0x000000800500780c */ /* 0x000fe20004701270 */
[----:B------:R-:W-:Y:S01]  /*06f0*/  ULDC.64 UR10, c[0x0][0x228] ;  /* 0x00008a00000a7ab9 */ /* 0x000fe20000000a00 */
[----:B------:R-:W-:Y:S01]  /*0700*/  LOP3.LUT R48, R3, 0x4, RZ, 0xc0, !PT ;  /* 0x0000000403307812 */ /* 0x000fe200078ec0ff */
[----:B------:R-:W-:Y:S01]  /*0710*/  USHF.L.U32 UR15, UR4, 0x7, URZ ;  /* 0x00000007040f7899 */ /* 0x000fe2000800063f */
[----:B------:R-:W-:Y:S01]  /*0720*/  LOP3.LUT R49, R2, 0x7, RZ, 0xc0, !PT ;  /* 0x0000000702317812 */ /* 0x000fe200078ec0ff */
[----:B------:R-:W-:Y:S01]  /*0730*/  ULOP3.LUT UR14, UR14, 0x1f, URZ, 0xc0, !UPT ;  /* 0x0000001f0e0e7892 */ /* 0x000fe2000f8ec03f */
[----:B------:R-:W-:Y:S01]  /*0740*/  ULDC.64 UR4, c[0x0][0x238] ;  /* 0x00008e0000047ab9 */ /* 0x000fe20000000a00 */
[----:B------:R-:W-:-:S02]  /*0750*/  UIMAD.WIDE UR6, UR15, 0x2, UR6 ;  /* 0x000000020f0678a5 */ /* 0x000fc4000f8e0206 */
[----:B------:R-:W-:Y:S02]  /*0760*/  UIMAD.WIDE UR4, UR15, 0x2, UR4 ;  /* 0x000000020f0478a5 */ /* 0x000fe4000f8e0204 */
[----:B------:R-:W-:Y:S02]  /*0770*/  UIMAD.WIDE UR8, UR15, 0x2, UR8 ;  /* 0x000000020f0878a5 */ /* 0x000fe4000f8e0208 */
[----:B------:R-:W-:Y:S01]  /*0780*/  MOV R4, UR6 ;  /* 0x0000000600047c02 */ /* 0x000fe20008000f00 */
[----:B------:R-:W-:Y:S01]  /*0790*/  UMOV UR6, 0x400 ;  /* 0x0000040000067882 */ /* 0x000fe20000000000 */
[----:B------:R-:W-:Y:S01]  /*07a0*/  MOV R10, UR4 ;  /* 0x00000004000a7c02 */ /* 0x000fe20008000f00 */
[----:B0-----:R-:W-:Y:S01]  /*07b0*/  ULEA UR16, UR16, UR6, 0x18 ;  /* 0x0000000610107291 */ /* 0x001fe2000f8ec03f */
[----:B------:R-:W-:Y:S01]  /*07c0*/  MOV R11, UR5 ;  /* 0x00000005000b7c02 */ /* 0x000fe20008000f00 */
[----:B------:R-:W-:Y:S01]  /*07d0*/  ULDC.64 UR4, c[0x0][0x218] ;  /* 0x0000860000047ab9 */ /* 0x000fe20000000a00 */
[----:B------:R-:W-:Y:S01]  /*07e0*/  LEA R8, P1, R0, UR8, 0x1 ;  /* 0x0000000800087c11 */ /* 0x000fe2000f8208ff */
[----:B------:R-:W-:Y:S01]  /*07f0*/  UIMAD.WIDE UR4, UR15, 0x2, UR4 ;  /* 0x000000020f0478a5 */ /* 0x000fe2000f8e0204 */
[----:B------:R-:W-:Y:S01]  /*0800*/  IMAD.WIDE R10, R5, 0x2, R10 ;  /* 0x00000002050a7825 */ /* 0x000fe200078e020a */
[----:B------:R-:W-:Y:S01]  /*0810*/  MOV R5, UR7 ;  /* 0x0000000700057c02 */ /* 0x000fe20008000f00 */
[----:B------:R-:W-:Y:S01]  /*0820*/  UIMAD.WIDE UR6, UR13, 0x4, UR10 ;  /* 0x000000040d0678a5 */ /* 0x000fe2000f8e020a */
[----:B------:R-:W-:Y:S01]  /*0830*/  LEA R46, R46, UR16, 0x1 ;  /* 0x000000102e2e7c11 */ /* 0x000fe2000f8e08ff */
[----:B------:R-:W-:Y:S01]  /*0840*/  ULDC UR17, c[0x0][0x254] ;  /* 0x0000950000117ab9 */ /* 0x000fe20000000800 */
[----:B------:R-:W-:Y:S01]  /*0850*/  MOV R44, UR4 ;  /* 0x00000004002c7c02 */ /* 0x000fe20008000f00 */
[C---:B------:R-:W-:Y:S01]  /*0860*/  IMAD.WIDE.U32 R4, R7.reuse, 0x2, R4 ;  /* 0x0000000207047825 */ /* 0x040fe200078e0004 */
[----:B------:R-:W-:Y:S01]  /*0870*/  MOV R45, UR5 ;  /* 0x00000005002d7c02 */ /* 0x000fe20008000f00 */
[----:B------:R-:W-:Y:S01]  /*0880*/  ULDC.64 UR4, c[0x0][0x230] ;  /* 0x00008c0000047ab9 */ /* 0x000fe20000000a00 */
[----:B------:R-:W-:Y:S01]  /*0890*/  LEA R48, R48, UR16, 0x1 ;  /* 0x0000001030307c11 */ /* 0x000fe2000f8e08ff */
[----:B------:R-:W-:Y:S01]  /*08a0*/  UIMAD.WIDE UR4, UR13, 0x2, UR4 ;  /* 0x000000020d0478a5 */ /* 0x000fe2000f8e0204 */
[----:B------:R-:W-:Y:S01]  /*08b0*/  MOV R55, R4 ;  /* 0x0000000400377202 */ /* 0x000fe20000000f00 */
[----:B------:R-:W-:Y:S01]  /*08c0*/  IMAD.WIDE.U32 R44, R7, 0x2, R44 ;  /* 0x00000002072c7825 */ /* 0x000fe200078e002c */
[----:B------:R-:W-:Y:S01]  /*08d0*/  MOV R47, R5 ;  /* 0x00000005002f7202 */ /* 0x000fe20000000f00 */
[----:B------:R-:W-:Y:S01]  /*08e0*/  ULDC UR20, c[0x0][0x250] ;  /* 0x0000940000147ab9 */ /* 0x000fe20000000800 */
[----:B------:R-:W-:Y:S01]  /*08f0*/  LEA R49, R49, UR16, 0x1 ;  /* 0x0000001031317c11 */ /* 0x000fe2000f8e08ff */
[----:B------:R-:W-:Y:S01]  /*0900*/  UIMAD.WIDE.U32 UR4, UR14, 0x2, UR4 ;  /* 0x000000020e0478a5 */ /* 0x000fe2000f8e0004 */
[----:B------:R-:W-:Y:S01]  /*0910*/  LEA R54, R7, UR16, 0x1 ;  /* 0x0000001007367c11 */ /* 0x000fe2000f8e08ff */
[----:B------:R-:W-:Y:S01]  /*0920*/  UIMAD.WIDE.U32 UR6, UR14, 0x4, UR6 ;  /* 0x000000040e0678a5 */ /* 0x000fe2000f8e0006 */
[----:B------:R-:W-:-:S11]  /*0930*/  LEA.HI.X R9, R0, UR9, R9, 0x1, P1 ;  /* 0x0000000900097c11 */ /* 0x000fd600088f0c09 */
.L_x_1:
[----:B------:R-:W-:Y:S02]  /*0940*/  MOV R2, R55 ;  /* 0x0000003700027202 */ /* 0x000fe40000000f00 */
[----:B------:R-:W-:-:S05]  /*0950*/  MOV R3, R47 ;  /* 0x0000002f00037202 */ /* 0x000fca0000000f00 */
[----:B------:R-:W2:Y:S01]  /*0960*/  LDG.E.64 R50, desc[UR18][R2.64] ;  /* 0x0000001202327981 */ /* 0x000ea2000c1e1b00 */
[----:B------:R-:W-:Y:S06]  /*0970*/  BAR.SYNC.DEFER_BLOCKING 0x0 ;  /* 0x0000000000007b1d */ /* 0x000fec0000010000 */
[----:B--2---:R-:W-:Y:S02]  /*0980*/  STS.64 [R54], R50 ;  /* 0x0000003236007388 */ /* 0x004fe40000000a00 */
[----:B------:R-:W-:Y:S06]  /*0990*/  BAR.SYNC.DEFER_BLOCKING 0x0 ;  /* 0x0000000000007b1d */ /* 0x000fec0000010000 */
[----:B------:R-:W2:Y:S01]  /*09a0*/  LDG.E.64 R52, desc[UR18][R44.64] ;  /* 0x000000122c347981 */ /* 0x000ea2000c1e1b00 */
[----:B------:R-:W-:-:S02]  /*09b0*/  MOV R58, UR6 ;  /* 0x00000006003a7c02 */ /* 0x000fc40008000f00 */
[----:B------:R-:W-:Y:S01]  /*09c0*/  MOV R59, UR7 ;  /* 0x00000007003b7c02 */ /* 0x000fe20008000f00 */
[----:B------:R-:W-:Y:S04]  /*09d0*/  LDS.U16 R56, [R46] ;  /* 0x000000002e387984 */ /* 0x000fe80000000400 */
[----:B------:R-:W-:Y:S04]  /*09e0*/  LDS.U16 R2, [R46+0x20] ;  /* 0x000020002e027984 */ /* 0x000fe80000000400 */
[----:B------:R-:W-:Y:S04]  /*09f0*/  LDS.U16 R4, [R46+0x40] ;  /* 0x000040002e047984 */ /* 0x000fe80000000400 */
[----:B------:R-:W-:Y:S04]  /*0a00*/  LDS.U16 R3, [R46+0x60] ;  /* 0x000060002e037984 */ /* 0x000fe80000000400 */
[----:B------:R-:W-:Y:S04]  /*0a10*/  LDS.U16 R6, [R46+0x80] ;  /* 0x000080002e067984 */ /* 0x000fe80000000400 */
[----:B------:R-:W-:Y:S04]  /*0a20*/  LDS.U16 R57, [R46+0xa0] ;  /* 0x0000a0002e397984 */ /* 0x000fe80000000400 */
[----:B------:R-:W-:Y:S04]  /*0a30*/  LDS.U16 R7, [R46+0xc0] ;  /* 0x0000c0002e077984 */ /* 0x000fe80000000400 */
[----:B------:R-:W-:Y:S01]  /*0a40*/  LDS.U16 R5, [R46+0xe0] ;  /* 0x0000e0002e057984 */ /* 0x000fe20000000400 */
[----:B------:R-:W-:Y:S06]  /*0a50*/  BAR.SYNC.DEFER_BLOCKING 0x0 ;  /* 0x0000000000007b1d */ /* 0x000fec0000010000 */
[----:B--2---:R-:W-:Y:S02]  /*0a60*/  STS.64 [R54], R52 ;  /* 0x0000003436007388 */ /* 0x004fe40000000a00 */
[----:B------:R-:W-:Y:S06]  /*0a70*/  BAR.SYNC.DEFER_BLOCKING 0x0 ;  /* 0x0000000000007b1d */ /* 0x000fec0000010000 */
[----:B------:R0:W2:Y:S01]  /*0a80*/  LDG.E R60, desc[UR18][R58.64] ;  /* 0x000000123a3c7981 */ /* 0x0000a2000c1e1900 */
[----:B------:R-:W-:-:S02]  /*0a90*/  PRMT R61, R52, 0x7632, R61 ;  /* 0x00007632343d7816 */ /* 0x000fc4000000003d */
[----:B------:R-:W-:Y:S01]  /*0aa0*/  SHF.L.U32 R63, R52, 0x10, RZ ;  /* 0x00000010343f7819 */ /* 0x000fe200000006ff */
[----:B------:R-:W1:Y:S01]  /*0ab0*/  LDS.U16 R68, [R46+0x60] ;  /* 0x000060002e447984 */ /* 0x000e620000000400 */
[----:B------:R-:W-:Y:S02]  /*0ac0*/  SHF.L.U32 R61, R61, 0x10, RZ ;  /* 0x000000103d3d7819 */ /* 0x000fe400000006ff */
[----:B------:R-:W-:Y:S01]  /*0ad0*/  SHF.L.U32 R65, R53, 0x10, RZ ;  /* 0x0000001035417819 */ /* 0x000fe200000006ff */
[----:B------:R-:W3:Y:S02]  /*0ae0*/  LDS.U16 R66, [R46+0xa0] ;  /* 0x0000a0002e427984 */ /* 0x000ee40000000400 */
[----:B------:R-:W-:Y:S01]  /*0af0*/  FMUL R62, R61, R61 ;  /* 0x0000003d3d3e7220 */ /* 0x000fe20000400000 */
[----:B------:R-:W-:-:S03]  /*0b00*/  PRMT R61, R53, 0x7632, R61 ;  /* 0x00007632353d7816 */ /* 0x000fc6000000003d */
[----:B------:R-:W-:Y:S01]  /*0b10*/  FFMA R62, R63, R63, R62 ;  /* 0x0000003f3f3e7223 */ /* 0x000fe2000000003e */
[----:B------:R-:W-:Y:S02]  /*0b20*/  SHF.L.U32 R61, R61, 0x10, RZ ;  /* 0x000000103d3d7819 */ /* 0x000fe400000006ff */
[----:B------:R-:W-:Y:S01]  /*0b30*/  SHF.L.U32 R63, R50, 0x10, RZ ;  /* 0x00000010323f7819 */ /* 0x000fe200000006ff */
[----:B------:R-:W-:-:S04]  /*0b40*/  FFMA R62, R65, R65, R62 ;  /* 0x00000041413e7223 */ /* 0x000fc8000000003e */
[----:B------:R-:W-:-:S05]  /*0b50*/  FFMA R62, R61, R61, R62 ;  /* 0x0000003d3d3e7223 */ /* 0x000fca000000003e */
[----:B------:R-:W4:Y:S01]  /*0b60*/  SHFL.BFLY PT, R53, R62, 0x10, 0x1f ;  /* 0x0e001f003e357f89 */ /* 0x000f2200000e0000 */
[----:B-1----:R-:W-:Y:S02]  /*0b70*/  SHF.L.U32 R68, R68, 0x10, RZ ;  /* 0x0000001044447819 */ /* 0x002fe400000006ff */
[----:B---3--:R-:W-:Y:S01]  /*0b80*/  SHF.L.U32 R66, R66, 0x10, RZ ;  /* 0x0000001042427819 */ /* 0x008fe200000006ff */
[----:B----4-:R-:W-:Y:S02]  /*0b90*/  FADD R53, R62, R53 ;  /* 0x000000353e357221 */ /* 0x010fe40000000000 */
[----:B------:R-:W-:Y:S04]  /*0ba0*/  LDS.U16 R62, [R46+0x80] ;  /* 0x000080002e3e7984 */ /* 0x000fe80000000400 */
[----:B------:R-:W0:Y:S02]  /*0bb0*/  SHFL.BFLY PT, R52, R53, 0x8, 0x1f ;  /* 0x0d001f0035347f89 */ /* 0x000e2400000e0000 */
[----:B0-----:R-:W-:-:S05]  /*0bc0*/  FADD R58, R53, R52 ;  /* 0x00000034353a7221 */ /* 0x001fca0000000000 */
[----:B------:R-:W0:Y:S01]  /*0bd0*/  SHFL.BFLY PT, R59, R58, 0x4, 0x1f ;  /* 0x0c801f003a3b7f89 */ /* 0x000e2200000e0000 */
[----:B------:R-:W-:Y:S01]  /*0be0*/  SHF.L.U32 R62, R62, 0x10, RZ ;  /* 0x000000103e3e7819 */ /* 0x000fe200000006ff */
[----:B0-----:R-:W-:Y:S02]  /*0bf0*/  FADD R59, R58, R59 ;  /* 0x0000003b3a3b7221 */ /* 0x001fe40000000000 */
[----:B------:R-:W-:Y:S04]  /*0c00*/  LDS.U16 R58, [R46+0xe0] ;  /* 0x0000e0002e3a7984 */ /* 0x000fe80000000400 */
[----:B------:R-:W0:Y:S02]  /*0c10*/  SHFL.BFLY PT, R52, R59, 0x2, 0x1f ;  /* 0x0c401f003b347f89 */ /* 0x000e2400000e0000 */
[--C-:B0-----:R-:W-:Y:S01]  /*0c20*/  FADD R61, R59, R52.reuse ;  /* 0x000000343b3d7221 */ /* 0x101fe20000000000 */
[----:B------:R-:W-:-:S02]  /*0c30*/  PRMT R52, R50, 0x7632, R52 ;  /* 0x0000763232347816 */ /* 0x000fc40000000034 */
[C---:B------:R-:W-:Y:S02]  /*0c40*/  PRMT R50, R51.reuse, 0x7632, R50 ;  /* 0x0000763233327816 */ /* 0x040fe40000000032 */
[----:B------:R-:W0:Y:S01]  /*0c50*/  SHFL.BFLY PT, R64, R61, 0x1, 0x1f ;  /* 0x0c201f003d407f89 */ /* 0x000e2200000e0000 */
[----:B------:R-:W-:Y:S02]  /*0c60*/  SHF.L.U32 R52, R52, 0x10, RZ ;  /* 0x0000001034347819 */ /* 0x000fe400000006ff */
[----:B------:R-:W-:Y:S02]  /*0c70*/  SHF.L.U32 R51, R51, 0x10, RZ ;  /* 0x0000001033337819 */ /* 0x000fe400000006ff */
[----:B------:R-:W-:Y:S01]  /*0c80*/  SHF.L.U32 R53, R50, 0x10, RZ ;  /* 0x0000001032357819 */ /* 0x000fe200000006ff */
[----:B------:R-:W-:Y:S01]  /*0c90*/  FMUL R52, R52, R52 ;  /* 0x0000003434347220 */ /* 0x000fe20000400000 */
[----:B------:R-:W-:-:S03]  /*0ca0*/  SHF.L.U32 R58, R58, 0x10, RZ ;  /* 0x000000103a3a7819 */ /* 0x000fc600000006ff */
[----:B------:R-:W-:-:S04]  /*0cb0*/  FFMA R52, R63, R63, R52 ;  /* 0x0000003f3f347223 */ /* 0x000fc80000000034 */
[----:B------:R-:W-:-:S04]  /*0cc0*/  FFMA R52, R51, R51, R52 ;  /* 0x0000003333347223 */ /* 0x000fc80000000034 */
[----:B------:R-:W-:Y:S02]  /*0cd0*/  FFMA R59, R53, R53, R52 ;  /* 0x00000035353b7223 */ /* 0x000fe40000000034 */
[----:B------:R-:W1:Y:S01]  /*0ce0*/  LDS.U16 R52, [R46] ;  /* 0x000000002e347984 */ /* 0x000e620000000400 */
[----:B0-----:R-:W-:-:S03]  /*0cf0*/  FADD R61, R61, R64 ;  /* 0x000000403d3d7221 */ /* 0x001fc60000000000 */
[----:B------:R-:W0:Y:S01]  /*0d00*/  LDS.U16 R53, [R46+0x40] ;  /* 0x000040002e357984 */ /* 0x000e220000000400 */
[----:B------:R-:W-:-:S03]  /*0d10*/  FADD R63, R61, 9.9999999747524270788e-07 ;  /* 0x358637bd3d3f7421 */ /* 0x000fc60000000000 */
[----:B------:R-:W3:Y:S01]  /*0d20*/  LDS.U16 R64, [R46+0x20] ;  /* 0x000020002e407984 */ /* 0x000ee20000000400 */
[----:B------:R-:W4:Y:S03]  /*0d30*/  MUFU.SQRT R51, R63 ;  /* 0x0000003f00337308 */ /* 0x000f260000002000 */
[----:B------:R-:W5:Y:S01]  /*0d40*/  LDS.U16 R61, [R46+0xc0] ;  /* 0x0000c0002e3d7984 */ /* 0x000f620000000400 */
[C---:B----4-:R-:W-:Y:S02]  /*0d50*/  FSETP.GT.AND P1, PT, |R51|.reuse, 8.50705917302346158658e+37, PT ;  /* 0x7e8000003300780b */ /* 0x050fe40003f24200 */
[----:B------:R-:W-:Y:S02]  /*0d60*/  FSETP.GEU.AND P2, PT, |R51|, 1.175494350822287508e-38, PT ;  /* 0x008000003300780b */ /* 0x000fe40003f4e200 */
[----:B-1----:R-:W-:-:S09]  /*0d70*/  SHF.L.U32 R52, R52, 0x10, RZ ;  /* 0x0000001034347819 */ /* 0x002fd200000006ff */
[----:B------:R-:W-:Y:S01]  /*0d80*/  @P1 FMUL R51, R51, 0.25 ;  /* 0x3e80000033331820 */ /* 0x000fe20000400000 */
[----:B------:R-:W-:Y:S01]  /*0d90*/  @P1 FMUL R68, R68, 0.25 ;  /* 0x3e80000044441820 */ /* 0x000fe20000400000 */
[----:B------:R-:W-:Y:S01]  /*0da0*/  @P1 FMUL R62, R62, 0.25 ;  /* 0x3e8000003e3e1820 */ /* 0x000fe20000400000 */
[----:B0-----:R-:W-:Y:S01]  /*0db0*/  SHF.L.U32 R53, R53, 0x10, RZ ;  /* 0x0000001035357819 */ /* 0x001fe200000006ff */
[----:B------:R-:W-:Y:S01]  /*0dc0*/  @!P2 FMUL R51, R51, 16777216 ;  /* 0x4b8000003333a820 */ /* 0x000fe20000400000 */
[----:B------:R-:W-:Y:S01]  /*0dd0*/  @P1 FMUL R52, R52, 0.25 ;  /* 0x3e80000034341820 */ /* 0x000fe20000400000 */
[----:B------:R-:W-:Y:S01]  /*0de0*/  @P1 FMUL R66, R66, 0.25 ;  /* 0x3e80000042421820 */ /* 0x000fe20000400000 */
[----:B---3--:R-:W-:Y:S01]  /*0df0*/  SHF.L.U32 R64, R64, 0x10, RZ ;  /* 0x0000001040407819 */ /* 0x008fe200000006ff */
[----:B------:R-:W-:Y:S01]  /*0e00*/  @P1 FMUL R53, R53, 0.25 ;  /* 0x3e80000035351820 */ /* 0x000fe20000400000 */
[----:B------:R-:W-:Y:S01]  /*0e10*/  @P1 FMUL R58, R58, 0.25 ;  /* 0x3e8000003a3a1820 */ /* 0x000fe20000400000 */
[----:B------:R-:W0:Y:S01]  /*0e20*/  MUFU.RCP R51, R51 ;  /* 0x0000003300337308 */ /* 0x000e220000001000 */
[----:B------:R-:W-:Y:S01]  /*0e30*/  @!P2 FMUL R52, R52, 16777216 ;  /* 0x4b8000003434a820 */ /* 0x000fe20000400000 */
[----:B------:R-:W-:Y:S01]  /*0e40*/  @P1 FMUL R64, R64, 0.25 ;  /* 0x3e80000040401820 */ /* 0x000fe20000400000 */
[----:B------:R-:W-:Y:S01]  /*0e50*/  @!P2 FMUL R53, R53, 16777216 ;  /* 0x4b8000003535a820 */ /* 0x000fe20000400000 */
[----:B------:R-:W-:Y:S01]  /*0e60*/  @!P2 FMUL R68, R68, 16777216 ;  /* 0x4b8000004444a820 */ /* 0x000fe20000400000 */
[----:B------:R-:W-:Y:S01]  /*0e70*/  @!P2 FMUL R62, R62, 16777216 ;  /* 0x4b8000003e3ea820 */ /* 0x000fe20000400000 */
[----:B------:R-:W-:Y:S01]  /*0e80*/  @!P2 FMUL R64, R64, 16777216 ;  /* 0x4b8000004040a820 */ /* 0x000fe20000400000 */
[----:B------:R-:W-:Y:S01]  /*0e90*/  @!P2 FMUL R66, R66, 16777216 ;  /* 0x4b8000004242a820 */ /* 0x000fe20000400000 */
[----:B------:R-:W-:Y:S01]  /*0ea0*/  @!P2 FMUL R58, R58, 16777216 ;  /* 0x4b8000003a3aa820 */ /* 0x000fe20000400000 */
[C---:B0-----:R-:W-:Y:S01]  /*0eb0*/  FMUL R52, R51.reuse, R52 ;  /* 0x0000003433347220 */ /* 0x041fe20000400000 */
[C---:B------:R-:W-:Y:S01]  /*0ec0*/  FMUL R64, R51.reuse, R64 ;  /* 0x0000004033407220 */ /* 0x040fe20000400000 */
[C---:B------:R-:W-:Y:S01]  /*0ed0*/  FMUL R53, R51.reuse, R53 ;  /* 0x0000003533357220 */ /* 0x040fe20000400000 */
[C---:B------:R-:W-:Y:S01]  /*0ee0*/  FMUL R63, R51.reuse, R68 ;  /* 0x00000044333f7220 */ /* 0x040fe20000400000 */
[C---:B------:R-:W-:Y:S01]  /*0ef0*/  FMUL R62, R51.reuse, R62 ;  /* 0x0000003e333e7220 */ /* 0x040fe20000400000 */
[----:B------:R-:W-:Y:S01]  /*0f00*/  FMUL R58, R51, R58 ;  /* 0x0000003a333a7220 */ /* 0x000fe20000400000 */
[----:B------:R-:W-:Y:S01]  /*0f10*/  MOV R67, UR5 ;  /* 0x0000000500437c02 */ /* 0x000fe20008000f00 */
[----:B--2---:R-:W-:Y:S01]  /*0f20*/  FMUL R50, R60, 1.4426950216293334961 ;  /* 0x3fb8aa3b3c327820 */ /* 0x004fe20000400000 */
[----:B-----5:R-:W-:Y:S01]  /*0f30*/  SHF.L.U32 R60, R61, 0x10, RZ ;  /* 0x000000103d3c7819 */ /* 0x020fe200000006ff */
[----:B------:R-:W-:-:S03]  /*0f40*/  FMUL R61, R51, R66 ;  /* 0x00000042333d7220 */ /* 0x000fc60000400000 */
[----:B------:R-:W-:Y:S01]  /*0f50*/  FSETP.GEU.AND P3, PT, R50, -126, PT ;  /* 0xc2fc00003200780b */ /* 0x000fe20003f6e000 */
[----:B------:R-:W-:Y:S01]  /*0f60*/  @P1 FMUL R60, R60, 0.25 ;  /* 0x3e8000003c3c1820 */ /* 0x000fe20000400000 */
[----:B------:R-:W-:-:S03]  /*0f70*/  ISETP.GE.AND P1, PT, R0, 0x80, PT ;  /* 0x000000800000780c */ /* 0x000fc60003f26270 */
[----:B------:R-:W-:-:S04]  /*0f80*/  @!P2 FMUL R60, R60, 16777216 ;  /* 0x4b8000003c3ca820 */ /* 0x000fc80000400000 */
[----:B------:R-:W-:-:S04]  /*0f90*/  FMUL R60, R51, R60 ;  /* 0x0000003c333c7220 */ /* 0x000fc80000400000 */
[----:B------:R-:W-:-:S06]  /*0fa0*/  @!P3 FMUL R50, R50, 0.5 ;  /* 0x3f0000003232b820 */ /* 0x000fcc0000400000 */
[----:B------:R-:W0:Y:S01]  /*0fb0*/  MUFU.EX2 R50, R50 ;  /* 0x0000003200327308 */ /* 0x000e220000000800 */
[----:B------:R-:W-:-:S05]  /*0fc0*/  MOV R66, UR4 ;  /* 0x0000000400427c02 */ /* 0x000fca0008000f00 */
[----:B------:R1:W2:Y:S01]  /*0fd0*/  LDG.E.U16 R65, desc[UR18][R66.64] ;  /* 0x0000001242417981 */ /* 0x0002a2000c1e1500 */
[----:B0-----:R-:W-:-:S04]  /*0fe0*/  @!P3 FMUL R50, R50, R50 ;  /* 0x000000323232b220 */ /* 0x001fc80000400000 */
[C---:B------:R-:W-:Y:S01]  /*0ff0*/  FMUL R15, R50.reuse, R15 ;  /* 0x0000000f320f7220 */ /* 0x040fe20000400000 */
        /* <DEDUP_REMOVED lines=30> */
[----:B------:R-:W-:Y:S01]  /*11e0*/  FMUL R36, R50, R36 ;  /* 0x0000002432247220 */ /* 0x000fe20000400000 */
[----:B------:R-:W-:-:S06]  /*11f0*/  CS2R R50, SRZ ;  /* 0x0000000000327805 */ /* 0x000fcc000001ff00 */
[----:B------:R-:W3:Y:S01]  /*1200*/  @!P1 LDG.E.64 R50, desc[UR18][R8.64] ;  /* 0x0000001208329981 */ /* 0x000ee2000c1e1b00 */
[----:B------:R-:W-:-:S04]  /*1210*/  FMUL R69, R64, R37 ;  /* 0x0000002540457220 */ /* 0x000fc80000400000 */
[----:B------:R-:W-:-:S04]  /*1220*/  FFMA R68, R52, R41, R69 ;  /* 0x0000002934447223 */ /* 0x000fc80000000045 */
[----:B------:R-:W-:-:S04]  /*1230*/  FFMA R68, R53, R33, R68 ;  /* 0x0000002135447223 */ /* 0x000fc80000000044 */
[----:B------:R-:W-:-:S04]  /*1240*/  FFMA R69, R63, R29, R68 ;  /* 0x0000001d3f457223 */ /* 0x000fc80000000044 */
[----:B------:R-:W-:-:S04]  /*1250*/  FFMA R68, R62, R25, R69 ;  /* 0x000000193e447223 */ /* 0x000fc80000000045 */
[----:B------:R-:W-:-:S04]  /*1260*/  FFMA R69, R61, R21, R68 ;  /* 0x000000153d457223 */ /* 0x000fc80000000044 */
[----:B------:R-:W-:-:S04]  /*1270*/  FFMA R69, R60, R17, R69 ;  /* 0x000000113c457223 */ /* 0x000fc80000000045 */
[----:B------:R-:W-:-:S05]  /*1280*/  FFMA R69, R58, R13, R69 ;  /* 0x0000000d3a457223 */ /* 0x000fca0000000045 */
[----:B------:R-:W0:Y:S02]  /*1290*/  SHFL.BFLY PT, R68, R69, 0x10, 0x1f ;  /* 0x0e001f0045447f89 */ /* 0x000e2400000e0000 */
[----:B0-----:R-:W-:-:S05]  /*12a0*/  FADD R68, R69, R68 ;  /* 0x0000004445447221 */ /* 0x001fca0000000000 */
[----:B-1----:R-:W0:Y:S02]  /*12b0*/  SHFL.BFLY PT, R67, R68, 0x8, 0x1f ;  /* 0x0d001f0044437f89 */ /* 0x002e2400000e0000 */
[----:B0-----:R-:W-:-:S05]  /*12c0*/  FADD R67, R68, R67 ;  /* 0x0000004344437221 */ /* 0x001fca0000000000 */
[----:B------:R-:W0:Y:S02]  /*12d0*/  SHFL.BFLY PT, R66, R67, 0x4, 0x1f ;  /* 0x0c801f0043427f89 */ /* 0x000e2400000e0000 */
[----:B0-----:R-:W-:-:S05]  /*12e0*/  FADD R67, R67, R66 ;  /* 0x0000004243437221 */ /* 0x001fca0000000000 */
[----:B------:R-:W0:Y:S02]  /*12f0*/  SHFL.BFLY PT, R66, R67, 0x2, 0x1f ;  /* 0x0c401f0043427f89 */ /* 0x000e2400000e0000 */
[--C-:B0-----:R-:W-:Y:S01]  /*1300*/  FADD R69, R67, R66.reuse ;  /* 0x0000004243457221 */ /* 0x101fe20000000000 */
[----:B------:R-:W-:Y:S01]  /*1310*/  FMUL R67, R64, R38 ;  /* 0x0000002640437220 */ /* 0x000fe20000400000 */
[----:B--2---:R-:W-:Y:S02]  /*1320*/  SHF.L.U32 R65, R65, 0x10, RZ ;  /* 0x0000001041417819 */ /* 0x004fe400000006ff */
[----:B---3--:R-:W-:-:S04]  /*1330*/  PRMT R66, R50, 0x7632, R66 ;  /* 0x0000763232427816 */ /* 0x008fc80000000042 */
[----:B------:R-:W-:-:S05]  /*1340*/  SHF.L.U32 R66, R66, 0x10, RZ ;  /* 0x0000001042427819 */ /* 0x000fca00000006ff */
[----:B------:R-:W-:-:S04]  /*1350*/  FADD R66, R66, -R69 ;  /* 0x8000004542427221 */ /* 0x000fc80000000000 */
[----:B------:R-:W-:-:S04]  /*1360*/  FMUL R66, R65, R66 ;  /* 0x0000004241427220 */ /* 0x000fc80000400000 */
[-C--:B------:R-:W-:Y:S01]  /*1370*/  FFMA R13, R58, R66.reuse, R13 ;  /* 0x000000423a0d7223 */ /* 0x080fe2000000000d */
[-C--:B------:R-:W-:Y:S01]  /*1380*/  FFMA R17, R60, R66.reuse, R17 ;  /* 0x000000423c117223 */ /* 0x080fe20000000011 */
[-C--:B------:R-:W-:Y:S01]  /*1390*/  FFMA R21, R61, R66.reuse, R21 ;  /* 0x000000423d157223 */ /* 0x080fe20000000015 */
[-C--:B------:R-:W-:Y:S01]  /*13a0*/  FFMA R25, R62, R66.reuse, R25 ;  /* 0x000000423e197223 */ /* 0x080fe20000000019 */
[-C--:B------:R-:W-:Y:S01]  /*13b0*/  FFMA R29, R63, R66.reuse, R29 ;  /* 0x000000423f1d7223 */ /* 0x080fe2000000001d */
[-C--:B------:R-:W-:Y:S01]  /*13c0*/  FFMA R33, R53, R66.reuse, R33 ;  /* 0x0000004235217223 */ /* 0x080fe20000000021 */
[-C--:B------:R-:W-:Y:S01]  /*13d0*/  FFMA R41, R52, R66.reuse, R41 ;  /* 0x0000004234297223 */ /* 0x080fe20000000029 */
[----:B------:R-:W-:Y:S01]  /*13e0*/  FFMA R37, R64, R66, R37 ;  /* 0x0000004240257223 */ /* 0x000fe20000000025 */
        /* <DEDUP_REMOVED lines=9> */
[----:B------:R-:W0:Y:S02]  /*1480*/  SHFL.BFLY PT, R69, R68, 0x8, 0x1f ;  /* 0x0d001f0044457f89 */ /* 0x000e2400000e0000 */
[----:B0-----:R-:W-:-:S05]  /*1490*/  FADD R69, R68, R69 ;  /* 0x0000004544457221 */ /* 0x001fca0000000000 */
[----:B------:R-:W0:Y:S02]  /*14a0*/  SHFL.BFLY PT, R66, R69, 0x4, 0x1f ;  /* 0x0c801f0045427f89 */ /* 0x000e2400000e0000 */
[----:B0-----:R-:W-:-:S05]  /*14b0*/  FADD R69, R69, R66 ;  /* 0x0000004245457221 */ /* 0x001fca0000000000 */
[----:B------:R-:W0:Y:S02]  /*14c0*/  SHFL.BFLY PT, R66, R69, 0x2, 0x1f ;  /* 0x0c401f0045427f89 */ /* 0x000e2400000e0000 */
[----:B0-----:R-:W-:Y:S01]  /*14d0*/  FADD R67, R69, R66 ;  /* 0x0000004245437221 */ /* 0x001fe20000000000 */
[----:B------:R-:W-:-:S05]  /*14e0*/  SHF.L.U32 R66, R51, 0x10, RZ ;  /* 0x0000001033427819 */ /* 0x000fca00000006ff */
[----:B------:R-:W-:Y:S01]  /*14f0*/  FADD R66, R66, -R67 ;  /* 0x8000004342427221 */ /* 0x000fe20000000000 */
[----:B------:R-:W-:-:S03]  /*1500*/  FMUL R67, R64, R36 ;  /* 0x0000002440437220 */ /* 0x000fc60000400000 */
        /* <DEDUP_REMOVED lines=22> */
[----:B------:R-:W0:Y:S01]  /*1670*/  SHFL.BFLY PT, R67, R69, 0x2, 0x1f ;  /* 0x0c401f0045437f89 */ /* 0x000e2200000e0000 */
[----:B------:R-:W-:Y:S01]  /*1680*/  SHF.L.U32 R50, R50, 0x10, RZ ;  /* 0x0000001032327819 */ /* 0x000fe200000006ff */
[----:B0-----:R-:W-:-:S04]  /*1690*/  FADD R67, R69, R67 ;  /* 0x0000004345437221 */ /* 0x001fc80000000000 */
[----:B------:R-:W-:Y:S01]  /*16a0*/  FADD R50, R50, -R67 ;  /* 0x8000004332327221 */ /* 0x000fe20000000000 */
        /* <DEDUP_REMOVED lines=12> */
[----:B------:R-:W0:Y:S04]  /*1770*/  SHFL.BFLY PT, R68, R69, 0x4, 0x1f ;  /* 0x0c801f0045447f89 */ /* 0x000e2800000e0000 */
[----:B------:R-:W1:Y:S01]  /*1780*/  SHFL.BFLY PT, R66, R59, 0x10, 0x1f ;  /* 0x0e001f003b427f89 */ /* 0x000e6200000e0000 */
[----:B0-----:R-:W-:-:S05]  /*1790*/  FADD R68, R69, R68 ;  /* 0x0000004445447221 */ /* 0x001fca0000000000 */
[----:B------:R-:W0:Y:S01]  /*17a0*/  SHFL.BFLY PT, R67, R68, 0x2, 0x1f ;  /* 0x0c401f0044437f89 */ /* 0x000e2200000e0000 */
[----:B------:R-:W-:-:S04]  /*17b0*/  PRMT R51, R51, 0x7632, R51 ;  /* 0x0000763233337816 */ /* 0x000fc80000000033 */
[----:B------:R-:W-:Y:S01]  /*17c0*/  SHF.L.U32 R51, R51, 0x10, RZ ;  /* 0x0000001033337819 */ /* 0x000fe200000006ff */
[----:B-1----:R-:W-:Y:S01]  /*17d0*/  FADD R66, R59, R66 ;  /* 0x000000423b427221 */ /* 0x002fe20000000000 */
[----:B0-----:R-:W-:-:S04]  /*17e0*/  FADD R68, R68, R67 ;  /* 0x0000004344447221 */ /* 0x001fc80000000000 */
[----:B------:R-:W-:Y:S01]  /*17f0*/  FADD R68, R51, -R68 ;  /* 0x8000004433447221 */ /* 0x000fe20000000000 */
[----:B------:R-:W-:-:S03]  /*1800*/  FMUL R51, R65, R50 ;  /* 0x0000003241337220 */ /* 0x000fc60000400000 */
[----:B------:R-:W-:Y:S02]  /*1810*/  FMUL R50, R65, R68 ;  /* 0x0000004441327220 */ /* 0x000fe40000400000 */
[----:B------:R-:W0:Y:S02]  /*1820*/  SHFL.BFLY PT, R65, R66, 0x8, 0x1f ;  /* 0x0d001f0042417f89 */ /* 0x000e2400000e0000 */
[----:B0-----:R-:W-:-:S05]  /*1830*/  FADD R65, R66, R65 ;  /* 0x0000004142417221 */ /* 0x001fca0000000000 */
[----:B------:R-:W0:Y:S02]  /*1840*/  SHFL.BFLY PT, R68, R65, 0x4, 0x1f ;  /* 0x0c801f0041447f89 */ /* 0x000e2400000e0000 */
[----:B0-----:R-:W-:-:S05]  /*1850*/  FADD R67, R65, R68 ;  /* 0x0000004441437221 */ /* 0x001fca0000000000 */
[----:B------:R-:W0:Y:S02]  /*1860*/  SHFL.BFLY PT, R68, R67, 0x2, 0x1f ;  /* 0x0c401f0043447f89 */ /* 0x000e2400000e0000 */
[----:B0-----:R-:W-:-:S05]  /*1870*/  FADD R69, R67, R68 ;  /* 0x0000004443457221 */ /* 0x001fca0000000000 */
[----:B------:R-:W0:Y:S02]  /*1880*/  SHFL.BFLY PT, R68, R69, 0x1, 0x1f ;  /* 0x0c201f0045447f89 */ /* 0x000e2400000e0000 */
[----:B0-----:R-:W-:-:S04]  /*1890*/  FADD R68, R69, R68 ;  /* 0x0000004445447221 */ /* 0x001fc80000000000 */
[----:B------:R-:W-:-:S04]  /*18a0*/  FADD R68, R68, 9.9999999747524270788e-07 ;  /* 0x358637bd44447421 */ /* 0x000fc80000000000 */
[----:B------:R-:W0:Y:S02]  /*18b0*/  MUFU.SQRT R59, R68 ;  /* 0x00000044003b7308 */ /* 0x000e240000002000 */
[C---:B0-----:R-:W-:Y:S02]  /*18c0*/  FSETP.GT.AND P2, PT, |R59|.reuse, 8.50705917302346158658e+37, PT ;  /* 0x7e8000003b00780b */ /* 0x041fe40003f44200 */
[----:B------:R-:W-:-:S11]  /*18d0*/  FSETP.GEU.AND P3, PT, |R59|, 1.175494350822287508e-38, PT ;  /* 0x008000003b00780b */ /* 0x000fd60003f6e200 */
[----:B------:R-:W-:-:S04]  /*18e0*/  @P2 FMUL R59, R59, 0.25 ;  /* 0x3e8000003b3b2820 */ /* 0x000fc80000400000 */
[----:B------:R-:W-:Y:S01]  /*18f0*/  @!P3 FMUL R59, R59, 16777216 ;  /* 0x4b8000003b3bb820 */ /* 0x000fe20000400000 */
[----:B------:R-:W-:-:S05]  /*1900*/  SHF.L.U32 R68, R56, 0x10, RZ ;  /* 0x0000001038447819 */ /* 0x000fca00000006ff */
[----:B------:R-:W0:Y:S01]  /*1910*/  MUFU.RCP R59, R59 ;  /* 0x0000003b003b7308 */ /* 0x000e220000001000 */
[----:B------:R-:W-:Y:S02]  /*1920*/  SHF.L.U32 R56, R2, 0x10, RZ ;  /* 0x0000001002387819 */ /* 0x000fe400000006ff */
[----:B------:R-:W-:Y:S02]  /*1930*/  SHF.L.U32 R4, R4, 0x10, RZ ;  /* 0x0000001004047819 */ /* 0x000fe400000006ff */
[----:B------:R-:W-:Y:S01]  /*1940*/  SHF.L.U32 R3, R3, 0x10, RZ ;  /* 0x0000001003037819 */ /* 0x000fe200000006ff */
[----:B------:R-:W-:Y:S01]  /*1950*/  @P2 FMUL R56, R56, 0.25 ;  /* 0x3e80000038382820 */ /* 0x000fe20000400000 */
[----:B------:R-:W-:Y:S01]  /*1960*/  SHF.L.U32 R2, R6, 0x10, RZ ;  /* 0x0000001006027819 */ /* 0x000fe200000006ff */
[----:B------:R-:W-:Y:S01]  /*1970*/  @P2 FMUL R68, R68, 0.25 ;  /* 0x3e80000044442820 */ /* 0x000fe20000400000 */
[----:B------:R-:W-:Y:S02]  /*1980*/  SHF.L.U32 R65, R57, 0x10, RZ ;  /* 0x0000001039417819 */ /* 0x000fe400000006ff */
[----:B------:R-:W-:-:S02]  /*1990*/  SHF.L.U32 R66, R7, 0x10, RZ ;  /* 0x0000001007427819 */ /* 0x000fc400000006ff */
[----:B------:R-:W-:Y:S01]  /*19a0*/  SHF.L.U32 R67, R5, 0x10, RZ ;  /* 0x0000001005437819 */ /* 0x000fe200000006ff */
[----:B------:R-:W-:Y:S01]  /*19b0*/  @!P3 FMUL R56, R56, 16777216 ;  /* 0x4b8000003838b820 */ /* 0x000fe20000400000 */
[----:B------:R-:W-:Y:S01]  /*19c0*/  @P2 FMUL R4, R4, 0.25 ;  /* 0x3e80000004042820 */ /* 0x000fe20000400000 */
[----:B------:R-:W-:Y:S01]  /*19d0*/  @P2 FMUL R3, R3, 0.25 ;  /* 0x3e80000003032820 */ /* 0x000fe20000400000 */
[----:B------:R-:W-:Y:S01]  /*19e0*/  @P2 FMUL R2, R2, 0.25 ;  /* 0x3e80000002022820 */ /* 0x000fe20000400000 */
[----:B------:R-:W-:Y:S01]  /*19f0*/  @P2 FMUL R65, R65, 0.25 ;  /* 0x3e80000041412820 */ /* 0x000fe20000400000 */
[----:B------:R-:W-:Y:S01]  /*1a00*/  @P2 FMUL R66, R66, 0.25 ;  /* 0x3e80000042422820 */ /* 0x000fe20000400000 */
[----:B------:R-:W-:Y:S01]  /*1a10*/  @P2 FMUL R67, R67, 0.25 ;  /* 0x3e80000043432820 */ /* 0x000fe20000400000 */
[----:B------:R-:W-:Y:S01]  /*1a20*/  @!P3 FMUL R68, R68, 16777216 ;  /* 0x4b8000004444b820 */ /* 0x000fe20000400000 */
[----:B0-----:R-:W-:Y:S01]  /*1a30*/  FMUL R56, R59, R56 ;  /* 0x000000383b387220 */ /* 0x001fe20000400000 */
[----:B------:R-:W-:Y:S01]  /*1a40*/  @!P3 FMUL R4, R4, 16777216 ;  /* 0x4b8000000404b820 */ /* 0x000fe20000400000 */
[----:B------:R-:W-:Y:S01]  /*1a50*/  @!P3 FMUL R3, R3, 16777216 ;  /* 0x4b8000000303b820 */ /* 0x000fe20000400000 */
[----:B------:R-:W-:Y:S01]  /*1a60*/  @!P3 FMUL R2, R2, 16777216 ;  /* 0x4b8000000202b820 */ /* 0x000fe20000400000 */
[----:B------:R-:W-:Y:S01]  /*1a70*/  @!P3 FMUL R65, R65, 16777216 ;  /* 0x4b8000004141b820 */ /* 0x000fe20000400000 */
[----:B------:R-:W-:Y:S01]  /*1a80*/  @!P3 FMUL R66, R66, 16777216 ;  /* 0x4b8000004242b820 */ /* 0x000fe20000400000 */
[----:B------:R-:W-:Y:S01]  /*1a90*/  @!P3 FMUL R67, R67, 16777216 ;  /* 0x4b8000004343b820 */ /* 0x000fe20000400000 */
[C---:B------:R-:W-:Y:S01]  /*1aa0*/  FMUL R7, R59.reuse, R68 ;  /* 0x000000443b077220 */ /* 0x040fe20000400000 */
[CC--:B------:R-:W-:Y:S01]  /*1ab0*/  FFMA R43, R52.reuse, R50.reuse, R43 ;  /* 0x00000032342b7223 */ /* 0x0c0fe2000000002b */
[-C--:B------:R-:W-:Y:S01]  /*1ac0*/  FFMA R40, R52, R51.reuse, R40 ;  /* 0x0000003334287223 */ /* 0x080fe20000000028 */
[C---:B------:R-:W-:Y:S01]  /*1ad0*/  FFMA R39, R64.reuse, R50, R39 ;  /* 0x0000003240277223 */ /* 0x040fe20000000027 */
[----:B------:R-:W-:Y:S01]  /*1ae0*/  FFMA R36, R64, R51, R36 ;  /* 0x0000003340247223 */ /* 0x000fe20000000024 */
[----:B------:R-:W-:Y:S01]  /*1af0*/  FMUL R52, R56, UR20 ;  /* 0x0000001438347c20 */ /* 0x000fe20008400000 */
[C---:B------:R-:W-:Y:S01]  /*1b00*/  FMUL R57, R59.reuse, R4 ;  /* 0x000000043b397220 */ /* 0x040fe20000400000 */
[C---:B------:R-:W-:Y:S01]  /*1b10*/  FMUL R6, R59.reuse, R3 ;  /* 0x000000033b067220 */ /* 0x040fe20000400000 */
[C---:B------:R-:W-:Y:S01]  /*1b20*/  FMUL R5, R59.reuse, R2 ;  /* 0x000000023b057220 */ /* 0x040fe20000400000 */
[C---:B------:R-:W-:Y:S01]  /*1b30*/  FMUL R4, R59.reuse, R65 ;  /* 0x000000413b047220 */ /* 0x040fe20000400000 */
[C---:B------:R-:W-:Y:S01]  /*1b40*/  FMUL R3, R59.reuse, R66 ;  /* 0x000000423b037220 */ /* 0x040fe20000400000 */
[----:B------:R-:W-:Y:S01]  /*1b50*/  FMUL R2, R59, R67 ;  /* 0x000000433b027220 */ /* 0x000fe20000400000 */
[----:B------:R-:W-:Y:S01]  /*1b60*/  FMUL R56, R7, UR20 ;  /* 0x0000001407387c20 */ /* 0x000fe20008400000 */
[C---:B------:R-:W-:Y:S01]  /*1b70*/  FMUL R7, R52.reuse, R36 ;  /* 0x0000002434077220 */ /* 0x040fe20000400000 */
[C---:B------:R-:W-:Y:S01]  /*1b80*/  FMUL R64, R52.reuse, R37 ;  /* 0x0000002534407220 */ /* 0x040fe20000400000 */
[C---:B------:R-:W-:Y:S01]  /*1b90*/  FMUL R59, R52.reuse, R38 ;  /* 0x00000026343b7220 */ /* 0x040fe20000400000 */
[----:B------:R-:W-:Y:S01]  /*1ba0*/  FMUL R66, R52, R39 ;  /* 0x0000002734427220 */ /* 0x000fe20000400000 */
[C---:B------:R-:W-:Y:S01]  /*1bb0*/  FFMA R7, R56.reuse, R40, R7 ;  /* 0x0000002838077223 */ /* 0x040fe20000000007 */
[C---:B------:R-:W-:Y:S01]  /*1bc0*/  FFMA R52, R56.reuse, R41, R64 ;  /* 0x0000002938347223 */ /* 0x040fe20000000040 */
[C---:B------:R-:W-:Y:S01]  /*1bd0*/  FFMA R59, R56.reuse, R42, R59 ;  /* 0x0000002a383b7223 */ /* 0x040fe2000000003b */
[----:B------:R-:W-:Y:S01]  /*1be0*/  FFMA R66, R56, R43, R66 ;  /* 0x0000002b38427223 */ /* 0x000fe20000000042 */
[----:B------:R-:W-:Y:S01]  /*1bf0*/  FMUL R56, R57, UR20 ;  /* 0x0000001439387c20 */ /* 0x000fe20008400000 */
[C---:B------:R-:W-:Y:S01]  /*1c00*/  FFMA R32, R53.reuse, R51, R32 ;  /* 0x0000003335207223 */ /* 0x040fe20000000020 */
[----:B------:R-:W-:Y:S01]  /*1c10*/  FFMA R35, R53, R50, R35 ;  /* 0x0000003235237223 */ /* 0x000fe20000000023 */
[----:B------:R-:W-:Y:S01]  /*1c20*/  FMUL R6, R6, UR20 ;  /* 0x0000001406067c20 */ /* 0x000fe20008400000 */
[C---:B------:R-:W-:Y:S01]  /*1c30*/  FFMA R52, R56.reuse, R33, R52 ;  /* 0x0000002138347223 */ /* 0x040fe20000000034 */
[C---:B------:R-:W-:Y:S01]  /*1c40*/  FFMA R7, R56.reuse, R32, R7 ;  /* 0x0000002038077223 */ /* 0x040fe20000000007 */
[C---:B------:R-:W-:Y:S01]  /*1c50*/  FFMA R59, R56.reuse, R34, R59 ;  /* 0x00000022383b7223 */ /* 0x040fe2000000003b */
[----:B------:R-:W-:Y:S01]  /*1c60*/  FFMA R66, R56, R35, R66 ;  /* 0x0000002338427223 */ /* 0x000fe20000000042 */
[C---:B------:R-:W-:Y:S01]  /*1c70*/  FFMA R28, R63.reuse, R51, R28 ;  /* 0x000000333f1c7223 */ /* 0x040fe2000000001c */
[----:B------:R-:W-:Y:S01]  /*1c80*/  FFMA R31, R63, R50, R31 ;  /* 0x000000323f1f7223 */ /* 0x000fe2000000001f */
[C---:B------:R-:W-:Y:S01]  /*1c90*/  FFMA R52, R6.reuse, R29, R52 ;  /* 0x0000001d06347223 */ /* 0x040fe20000000034 */
[C---:B------:R-:W-:Y:S01]  /*1ca0*/  FFMA R59, R6.reuse, R30, R59 ;  /* 0x0000001e063b7223 */ /* 0x040fe2000000003b */
[C---:B------:R-:W-:Y:S01]  /*1cb0*/  FFMA R56, R6.reuse, R28, R7 ;  /* 0x0000001c06387223 */ /* 0x040fe20000000007 */
[----:B------:R-:W-:Y:S01]  /*1cc0*/  FFMA R66, R6, R31, R66 ;  /* 0x0000001f06427223 */ /* 0x000fe20000000042 */
[----:B------:R-:W-:Y:S01]  /*1cd0*/  FMUL R5, R5, UR20 ;  /* 0x0000001405057c20 */ /* 0x000fe20008400000 */
[CC--:B------:R-:W-:Y:S01]  /*1ce0*/  FFMA R24, R62.reuse, R51.reuse, R24 ;  /* 0x000000333e187223 */ /* 0x0c0fe20000000018 */
[----:B------:R-:W-:Y:S01]  /*1cf0*/  FFMA R27, R62, R50, R27 ;  /* 0x000000323e1b7223 */ /* 0x000fe2000000001b */
[----:B------:R-:W-:Y:S01]  /*1d00*/  FMUL R4, R4, UR20 ;  /* 0x0000001404047c20 */ /* 0x000fe20008400000 */
[----:B------:R-:W-:Y:S01]  /*1d10*/  FFMA R20, R61, R51, R20 ;  /* 0x000000333d147223 */ /* 0x000fe20000000014 */
[C---:B------:R-:W-:Y:S01]  /*1d20*/  FFMA R7, R5.reuse, R24, R56 ;  /* 0x0000001805077223 */ /* 0x040fe20000000038 */
[C---:B------:R-:W-:Y:S01]  /*1d30*/  FFMA R52, R5.reuse, R25, R52 ;  /* 0x0000001905347223 */ /* 0x040fe20000000034 */
[C---:B------:R-:W-:Y:S01]  /*1d40*/  FFMA R59, R5.reuse, R26, R59 ;  /* 0x0000001a053b7223 */ /* 0x040fe2000000003b */
[----:B------:R-:W-:Y:S01]  /*1d50*/  FFMA R66, R5, R27, R66 ;  /* 0x0000001b05427223 */ /* 0x000fe20000000042 */
        /* <DEDUP_REMOVED lines=8> */
[----:B------:R-:W-:Y:S01]  /*1de0*/  FFMA R12, R58, R51, R12 ;  /* 0x000000333a0c7223 */ /* 0x000fe2000000000c */
[----:B------:R-:W-:Y:S01]  /*1df0*/  FMUL R2, R2, UR20 ;  /* 0x0000001402027c20 */ /* 0x000fe20008400000 */
        /* <DEDUP_REMOVED lines=8> */
[----:B------:R-:W-:-:S02]  /*1e80*/  FFMA R66, R2, R15, R66 ;  /* 0x0000000f02427223 */ /* 0x000fc40000000042 */
[----:B------:R-:W0:Y:S04]  /*1e90*/  SHFL.BFLY PT, R2, R5, 0x10, 0x1f ;  /* 0x0e001f0005027f89 */ /* 0x000e2800000e0000 */
[----:B------:R-:W1:Y:S04]  /*1ea0*/  SHFL.BFLY PT, R3, R52, 0x10, 0x1f ;  /* 0x0e001f0034037f89 */ /* 0x000e6800000e0000 */
[----:B------:R-:W2:Y:S04]  /*1eb0*/  SHFL.BFLY PT, R4, R59, 0x10, 0x1f ;  /* 0x0e001f003b047f89 */ /* 0x000ea800000e0000 */
[----:B------:R-:W3:Y:S01]  /*1ec0*/  SHFL.BFLY PT, R7, R66, 0x10, 0x1f ;  /* 0x0e001f0042077f89 */ /* 0x000ee200000e0000 */
[----:B0-----:R-:W-:Y:S01]  /*1ed0*/  FADD R2, R5, R2 ;  /* 0x0000000205027221 */ /* 0x001fe20000000000 */
[----:B-1----:R-:W-:Y:S01]  /*1ee0*/  FADD R6, R52, R3 ;  /* 0x0000000334067221 */ /* 0x002fe20000000000 */
[----:B--2---:R-:W-:Y:S01]  /*1ef0*/  FADD R51, R59, R4 ;  /* 0x000000043b337221 */ /* 0x004fe20000000000 */
[----:B---3--:R-:W-:-:S02]  /*1f00*/  FADD R53, R66, R7 ;  /* 0x0000000742357221 */ /* 0x008fc40000000000 */
        /* <DEDUP_REMOVED lines=13> */
[----:B------:R-:W-:Y:S01]  /*1fe0*/  BAR.SYNC.DEFER_BLOCKING 0x0 ;  /* 0x0000000000007b1d */ /* 0x000fe20000010000 */
[----:B-1----:R-:W-:Y:S01]  /*1ff0*/  FADD R50, R7, R50 ;  /* 0x0000003207327221 */ /* 0x002fe20000000000 */
[----:B--2---:R-:W-:Y:S01]  /*2000*/  FADD R2, R52, R5 ;  /* 0x0000000534027221 */ /* 0x004fe20000000000 */
[----:B---3--:R-:W-:-:S03]  /*2010*/  FADD R57, R56, R57 ;  /* 0x0000003938397221 */ /* 0x008fc60000000000 */
[----:B------:R-:W0:Y:S04]  /*2020*/  SHFL.BFLY PT, R5, R4, 0x2, 0x1f ;  /* 0x0c401f0004057f89 */ /* 0x000e2800000e0000 */
[----:B------:R-:W1:Y:S04]  /*2030*/  SHFL.BFLY PT, R51, R50, 0x2, 0x1f ;  /* 0x0c401f0032337f89 */ /* 0x000e6800000e0000 */
[----:B------:R-:W2:Y:S04]  /*2040*/  SHFL.BFLY PT, R53, R2, 0x2, 0x1f ;  /* 0x0c401f0002357f89 */ /* 0x000ea800000e0000 */
[----:B------:R-:W3:Y:S01]  /*2050*/  SHFL.BFLY PT, R6, R57, 0x2, 0x1f ;  /* 0x0c401f0039067f89 */ /* 0x000ee200000e0000 */
[----:B0-----:R-:W-:Y:S01]  /*2060*/  FADD R58, R4, R5 ;  /* 0x00000005043a7221 */ /* 0x001fe20000000000 */
[----:B-1----:R-:W-:Y:S01]  /*2070*/  FADD R51, R50, R51 ;  /* 0x0000003332337221 */ /* 0x002fe20000000000 */
[----:B--2---:R-:W-:Y:S01]  /*2080*/  FADD R53, R2, R53 ;  /* 0x0000003502357221 */ /* 0x004fe20000000000 */
[----:B---3--:R-:W-:-:S03]  /*2090*/  FADD R6, R57, R6 ;  /* 0x0000000639067221 */ /* 0x008fc60000000000 */
[----:B------:R-:W-:Y:S02]  /*20a0*/  F2FP.BF16.F32.PACK_AB R52, R51, R58 ;  /* 0x0000003a3334723e */ /* 0x000fe400000010ff */
[----:B------:R-:W-:-:S05]  /*20b0*/  F2FP.BF16.F32.PACK_AB R53, R6, R53 ;  /* 0x000000350635723e */ /* 0x000fca00000010ff */
[----:B------:R-:W-:Y:S01]  /*20c0*/  STS.64 [R48], R52 ;  /* 0x0000003430007388 */ /* 0x000fe20000000a00 */
[----:B------:R-:W-:Y:S06]  /*20d0*/  BAR.SYNC.DEFER_BLOCKING 0x0 ;  /* 0x0000000000007b1d */ /* 0x000fec0000010000 */
[----:B------:R-:W0:Y:S01]  /*20e0*/  LDS.U16 R3, [R49] ;  /* 0x0000000031037984 */ /* 0x000e220000000400 */
[----:B------:R-:W-:-:S06]  /*20f0*/  UIADD3 UR17, UR17, -0x1, URZ ;  /* 0xffffffff11117890 */ /* 0x000fcc000fffe03f */
[----:B------:R-:W-:Y:S01]  /*2100*/  ISETP.NE.AND P2, PT, RZ, UR17, PT ;  /* 0x00000011ff007c0c */ /* 0x000fe2000bf45270 */
[----:B------:R-:W-:Y:S02]  /*2110*/  UIADD3 UR6, UP0, UR6, 0x80, URZ ;  /* 0x0000008006067890 */ /* 0x000fe4000ff1e03f */
[----:B------:R-:W-:Y:S01]  /*2120*/  UIADD3 UR4, UP1, UR4, 0x40, URZ ;  /* 0x0000004004047890 */ /* 0x000fe2000ff3e03f */
[----:B------:R-:W-:Y:S01]  /*2130*/  IADD3 R55, P3, R55, 0x2000, RZ ;  /* 0x0000200037377810 */ /* 0x000fe20007f7e0ff */
[----:B------:R-:W-:Y:S01]  /*2140*/  UIADD3.X UR7, URZ, UR7, URZ, UP0, !UPT ;  /* 0x000000073f077290 */ /* 0x000fe200087fe43f */
[----:B------:R-:W-:Y:S01]  /*2150*/  IADD3 R44, P4, R44, 0x2000, RZ ;  /* 0x000020002c2c7810 */ /* 0x000fe20007f9e0ff */
[----:B------:R-:W-:Y:S01]  /*2160*/  UIADD3.X UR5, URZ, UR5, URZ, UP1, !UPT ;  /* 0x000000053f057290 */ /* 0x000fe20008ffe43f */
[----:B------:R-:W-:Y:S02]  /*2170*/  IADD3 R8, P5, R8, 0x2000, RZ ;  /* 0x0000200008087810 */ /* 0x000fe40007fbe0ff */
[----:B------:R-:W-:-:S02]  /*2180*/  IADD3.X R47, RZ, R47, RZ, P3, !PT ;  /* 0x0000002fff2f7210 */ /* 0x000fc40001ffe4ff */
[----:B------:R-:W-:Y:S02]  /*2190*/  IADD3.X R45, RZ, R45, RZ, P4, !PT ;  /* 0x0000002dff2d7210 */ /* 0x000fe400027fe4ff */
[----:B------:R-:W-:Y:S01]  /*21a0*/  IADD3.X R9, RZ, R9, RZ, P5, !PT ;  /* 0x00000009ff097210 */ /* 0x000fe20002ffe4ff */
[----:B0-----:R0:W-:Y:S02]  /*21b0*/  @P0 STG.E.U16 desc[UR18][R10.64], R3 ;  /* 0x000000030a000986 */ /* 0x0011e4000c101512 */
[----:B0-----:R-:W-:-:S04]  /*21c0*/  IADD3 R10, P6, R10, 0x2000, RZ ;  /* 0x000020000a0a7810 */ /* 0x001fc80007fde0ff */
[----:B------:R-:W-:Y:S01]  /*21d0*/  IADD3.X R11, RZ, R11, RZ, P6, !PT ;  /* 0x0000000bff0b7210 */ /* 0x000fe200037fe4ff */
[----:B------:R-:W-:Y:S08]  /*21e0*/  @P2 BRA `(.L_x_1) ;  /* 0xffffffe400d42947 */ /* 0x000ff0000383ffff */
.L_x_0:
[----:B------:R-:W0:Y:S01]  /*21f0*/  S2R R2, SR_TID.X ;  /* 0x0000000000027919 */ /* 0x000e220000002100 */
[----:B------:R-:W-:Y:S01]  /*2200*/  ULDC.64 UR4, c[0x0][0x248] ;  /* 0x0000920000047ab9 */ /* 0x000fe20000000a00 */
[----:B------:R-:W-:Y:S01]  /*2210*/  SHF.R.S32.HI R3, RZ, 0x1f, R0 ;  /* 0x0000001fff037819 */ /* 0x000fe20000011400 */
[----:B------:R-:W-:-:S03]  /*2220*/  ULEA UR4, UP0, UR12, UR4, 0x2 ;  /* 0x000000040c047291 */ /* 0x000fc6000f80103f */
[C---:B------:R-:W-:Y:S01]  /*2230*/  SHF.L.U64.HI R46, R0.reuse, 0x2, R3 ;  /* 0x00000002002e7819 */ /* 0x040fe20000010203 */
[----:B------:R-:W-:Y:S01]  /*2240*/  ULEA.HI.X UR12, UR12, UR5, URZ, 0x2, UP0 ;  /* 0x000000050c0c7291 */ /* 0x000fe200080f143f */
[----:B------:R-:W-:Y:S02]  /*2250*/  SHF.L.U32 R3, R0, 0x2, RZ ;  /* 0x0000000200037819 */ /* 0x000fe400000006ff */
[----:B0-----:R-:W-:-:S04]  /*2260*/  SHF.R.U32.HI R2, RZ, 0x1, R2 ;  /* 0x00000001ff027819 */ /* 0x001fc80000011602 */
[----:B------:R-:W-:-:S04]  /*2270*/  SGXT.U32 R2, R2, 0x4 ;  /* 0x000000040202781a */ /* 0x000fc80000000000 */
[----:B------:R-:W-:-:S04]  /*2280*/  SHF.L.U32 R7, R2, 0x7, RZ ;  /* 0x0000000702077819 */ /* 0x000fc800000006ff */
[C---:B------:R-:W-:Y:S02]  /*2290*/  LOP3.LUT R5, R7.reuse, 0x800, RZ, 0xfc, !PT ;  /* 0x0000080007057812 */ /* 0x040fe400078efcff */
[----:B------:R-:W-:Y:S02]  /*22a0*/  LEA R8, P0, R7, UR4, 0x2 ;  /* 0x0000000407087c11 */ /* 0x000fe4000f8010ff */
[----:B------:R-:W-:Y:S02]  /*22b0*/  LEA R6, P2, R5, UR4, 0x2 ;  /* 0x0000000405067c11 */ /* 0x000fe4000f8410ff */
[C---:B------:R-:W-:Y:S02]  /*22c0*/  LOP3.LUT R11, R7.reuse, 0x1000, RZ, 0xfc, !PT ;  /* 0x00001000070b7812 */ /* 0x040fe400078efcff */
[C---:B------:R-:W-:Y:S02]  /*22d0*/  LOP3.LUT R51, R7.reuse, 0x1800, RZ, 0xfc, !PT ;  /* 0x0000180007337812 */ /* 0x040fe400078efcff */
[----:B------:R-:W-:-:S02]  /*22e0*/  LOP3.LUT R45, R7, 0x2000, RZ, 0xfc, !PT ;  /* 0x00002000072d7812 */ /* 0x000fc400078efcff */
[C---:B------:R-:W-:Y:S02]  /*22f0*/  LOP3.LUT R47, R7.reuse, 0x2800, RZ, 0xfc, !PT ;  /* 0x00002800072f7812 */ /* 0x040fe400078efcff */
[C---:B------:R-:W-:Y:S02]  /*2300*/  LOP3.LUT R49, R7.reuse, 0x3000, RZ, 0xfc, !PT ;  /* 0x0000300007317812 */ /* 0x040fe400078efcff */
[C---:B------:R-:W-:Y:S02]  /*2310*/  LOP3.LUT R0, R7.reuse, 0x3800, RZ, 0xfc, !PT ;  /* 0x0000380007007812 */ /* 0x040fe400078efcff */
[----:B------:R-:W-:Y:S02]  /*2320*/  LEA.HI.X R7, R7, UR12, RZ, 0x2, P0 ;  /* 0x0000000c07077c11 */ /* 0x000fe400080f14ff */
[----:B------:R-:W-:Y:S02]  /*2330*/  IADD3 R8, P3, R3, R8, RZ ;  /* 0x0000000803087210 */ /* 0x000fe40007f7e0ff */
[----:B------:R-:W-:-:S02]  /*2340*/  LEA.HI.X R5, R5, UR12, RZ, 0x2, P2 ;  /* 0x0000000c05057c11 */ /* 0x000fc400090f14ff */
[----:B------:R-:W-:Y:S02]  /*2350*/  IADD3 R6, P0, R3, R6, RZ ;  /* 0x0000000603067210 */ /* 0x000fe40007f1e0ff */
[----:B------:R-:W-:Y:S02]  /*2360*/  LEA R4, P4, R11, UR4, 0x2 ;  /* 0x000000040b047c11 */ /* 0x000fe4000f8810ff */
[----:B------:R-:W-:Y:S02]  /*2370*/  LEA R2, P6, R51, UR4, 0x2 ;  /* 0x0000000433027c11 */ /* 0x000fe4000f8c10ff */
[C---:B------:R-:W-:Y:S02]  /*2380*/  IADD3.X R9, R46.reuse, R7, RZ, P3, !PT ;  /* 0x000000072e097210 */ /* 0x040fe40001ffe4ff */
[----:B------:R-:W-:Y:S02]  /*2390*/  LEA R10, P5, R45, UR4, 0x2 ;  /* 0x000000042d0a7c11 */ /* 0x000fe4000f8a10ff */
[----:B------:R-:W-:Y:S01]  /*23a0*/  IADD3.X R7, R46, R5, RZ, P0, !PT ;  /* 0x000000052e077210 */ /* 0x000fe200007fe4ff */
[----:B------:R0:W-:Y:S01]  /*23b0*/  @!P1 STG.E.128 desc[UR18][R8.64], R40 ;  /* 0x0000002808009986 */ /* 0x0001e2000c101d12 */
[----:B------:R-:W-:-:S02]  /*23c0*/  LEA R44, P3, R47, UR4, 0x2 ;  /* 0x000000042f2c7c11 */ /* 0x000fc4000f8610ff */
[----:B------:R-:W-:Y:S01]  /*23d0*/  LEA.HI.X R5, R11, UR12, RZ, 0x2, P4 ;  /* 0x0000000c0b057c11 */ /* 0x000fe2000a0f14ff */
[----:B------:R0:W-:Y:S01]  /*23e0*/  @!P1 STG.E.128 desc[UR18][R6.64], R36 ;  /* 0x0000002406009986 */ /* 0x0001e2000c101d12 */
[----:B------:R-:W-:Y:S02]  /*23f0*/  LEA R48, P2, R49, UR4, 0x2 ;  /* 0x0000000431307c11 */ /* 0x000fe4000f8410ff */
[----:B------:R-:W-:Y:S02]  /*2400*/  IADD3 R4, P4, R3, R4, RZ ;  /* 0x0000000403047210 */ /* 0x000fe40007f9e0ff */
[----:B------:R-:W-:Y:S02]  /*2410*/  LEA R50, P0, R0, UR4, 0x2 ;  /* 0x0000000400327c11 */ /* 0x000fe4000f8010ff */
[----:B------:R-:W-:Y:S02]  /*2420*/  LEA.HI.X R51, R51, UR12, RZ, 0x2, P6 ;  /* 0x0000000c33337c11 */ /* 0x000fe4000b0f14ff */
[----:B------:R-:W-:-:S02]  /*2430*/  IADD3 R2, P6, R3, R2, RZ ;  /* 0x0000000203027210 */ /* 0x000fc40007fde0ff */
[----:B------:R-:W-:Y:S02]  /*2440*/  LEA.HI.X R11, R45, UR12, RZ, 0x2, P5 ;  /* 0x0000000c2d0b7c11 */ /* 0x000fe4000a8f14ff */
[----:B------:R-:W-:Y:S02]  /*2450*/  IADD3 R10, P5, R3, R10, RZ ;  /* 0x0000000a030a7210 */ /* 0x000fe40007fbe0ff */
[----:B------:R-:W-:Y:S02]  /*2460*/  LEA.HI.X R45, R47, UR12, RZ, 0x2, P3 ;  /* 0x0000000c2f2d7c11 */ /* 0x000fe400098f14ff */
[----:B------:R-:W-:Y:S02]  /*2470*/  IADD3 R44, P3, R3, R44, RZ ;  /* 0x0000002c032c7210 */ /* 0x000fe40007f7e0ff */
[----:B------:R-:W-:Y:S02]  /*2480*/  LEA.HI.X R49, R49, UR12, RZ, 0x2, P2 ;  /* 0x0000000c31317c11 */ /* 0x000fe400090f14ff */
[----:B------:R-:W-:-:S02]  /*2490*/  IADD3.X R5, R46, R5, RZ, P4, !PT ;  /* 0x000000052e057210 */ /* 0x000fc400027fe4ff */
[C---:B------:R-:W-:Y:S02]  /*24a0*/  IADD3 R48, P2, R3.reuse, R48, RZ ;  /* 0x0000003003307210 */ /* 0x040fe40007f5e0ff */
[----:B------:R-:W-:Y:S01]  /*24b0*/  IADD3 R50, P4, R3, R50, RZ ;  /* 0x0000003203327210 */ /* 0x000fe20007f9e0ff */
[----:B------:R0:W-:Y:S01]  /*24c0*/  @!P1 STG.E.128 desc[UR18][R4.64], R32 ;  /* 0x0000002004009986 */ /* 0x0001e2000c101d12 */
[C---:B------:R-:W-:Y:S02]  /*24d0*/  IADD3.X R3, R46.reuse, R51, RZ, P6, !PT ;  /* 0x000000332e037210 */ /* 0x040fe400037fe4ff */
[C---:B------:R-:W-:Y:S02]  /*24e0*/  IADD3.X R11, R46.reuse, R11, RZ, P5, !PT ;  /* 0x0000000b2e0b7210 */ /* 0x040fe40002ffe4ff */
[C---:B------:R-:W-:Y:S01]  /*24f0*/  IADD3.X R45, R46.reuse, R45, RZ, P3, !PT ;  /* 0x0000002d2e2d7210 */ /* 0x040fe20001ffe4ff */
[----:B------:R0:W-:Y:S01]  /*2500*/  @!P1 STG.E.128 desc[UR18][R2.64], R28 ;  /* 0x0000001c02009986 */ /* 0x0001e2000c101d12 */
[----:B------:R-:W-:-:S02]  /*2510*/  IADD3.X R49, R46, R49, RZ, P2, !PT ;  /* 0x000000312e317210 */ /* 0x000fc400017fe4ff */
[----:B------:R-:W-:Y:S01]  /*2520*/  LEA.HI.X R47, R0, UR12, RZ, 0x2, P0 ;  /* 0x0000000c002f7c11 */ /* 0x000fe200080f14ff */
[----:B------:R0:W-:Y:S03]  /*2530*/  @!P1 STG.E.128 desc[UR18][R10.64], R24 ;  /* 0x000000180a009986 */ /* 0x0001e6000c101d12 */
[----:B------:R-:W-:Y:S01]  /*2540*/  IADD3.X R51, R46, R47, RZ, P4, !PT ;  /* 0x0000002f2e337210 */ /* 0x000fe200027fe4ff */
[----:B------:R0:W-:Y:S04]  /*2550*/  @!P1 STG.E.128 desc[UR18][R44.64], R20 ;  /* 0x000000142c009986 */ /* 0x0001e8000c101d12 */
[----:B------:R0:W-:Y:S01]  /*2560*/  @!P1 STG.E.128 desc[UR18][R48.64], R16 ;  /* 0x0000001030009986 */ /* 0x0001e2000c101d12 */
[----:B------:R-:W-:Y:S05]  /*2570*/  @P1 EXIT ;  /* 0x000000000000194d */ /* 0x000fea0003800000 */
[----:B------:R-:W-:Y:S01]  /*2580*/  STG.E.128 desc[UR18][R50.64], R12 ;  /* 0x0000000c32007986 */ /* 0x000fe2000c101d12 */
[----:B------:R-:W-:Y:S05]  /*2590*/  EXIT ;  /* 0x000000000000794d */ /* 0x000fea0003800000 */
.L_x_2:
[----:B------:R-:W-:-:S00]  /*25a0*/  BRA `(.L_x_2) ;  /* 0xfffffffc00fc7947 */ /* 0x000fc0000383ffff */
[----:B------:R-:W-:-:S00]  /*25b0*/  NOP ;  /* 0x0000000000007918 */ /* 0x000fc00000000000 */
        /* <DEDUP_REMOVED lines=12> */
.L_x_3:


//--------------------- .nv.global.init           --------------------------
	.section	.nv.global.init,"aw",@progbits
.nv.global.init:
	.type		_$_str,@object
	.size		_$_str,(_$_str_$_2 - _$_str)
_$_str:
        /*0000*/ 	.byte	0x5f, 0x5f, 0x43, 0x55, 0x44, 0x41, 0x5f, 0x46, 0x54, 0x5a, 0x00
	.type		_$_str_$_2,@object
	.size		_$_str_$_2,(.L_1 - _$_str_$_2)
_$_str_$_2:
        /*000b*/ 	.byte	0x5f, 0x5f, 0x43, 0x55, 0x44, 0x41, 0x5f, 0x50, 0x52, 0x45, 0x43, 0x5f, 0x53, 0x51, 0x52, 0x54
        /*001b*/ 	.byte	0x00
.L_1:


//--------------------- .nv.shared.fused_recurrent_gated_delta_rule_fwd_kernel --------------------------
	.section	.nv.shared.fused_recurrent_gated_delta_rule_fwd_kernel,"aw",@nobits
	.sectionflags	@""
	.align	16
	.zero		1024


//--------------------- .nv.shared.reserved.0     --------------------------
	.section	.nv.shared.reserved.0,"aw",@nobits
	.weak		__nv_reservedSMEM_offset_0_alias
	.size		__nv_reservedSMEM_offset_0_alias, 0, 0
	.other		__nv_reservedSMEM_offset_0_alias,@"STO_CUDA_RESERVED_SHARED STV_DEFAULT"
__nv_reservedSMEM_offset_0_alias:
	.zero		0


//--------------------- .nv.constant0.fused_recurrent_gated_delta_rule_fwd_kernel --------------------------
	.section	.nv.constant0.fused_recurrent_gated_delta_rule_fwd_kernel,"a",@progbits
	.sectionflags	@""
	.align	4
.nv.constant0.fused_recurrent_gated_delta_rule_fwd_kernel:
	.zero		608


//--------------------- SYMBOLS --------------------------

	.type		.nv.reservedSmem.offset0,@object
	.size		.nv.reservedSmem.offset0,0x4
